//
// Generated by NVIDIA NVVM Compiler
//
// Compiler Build ID: CL-36424714
// Cuda compilation tools, release 13.0, V13.0.88
// Based on NVVM 20.0.0
//

.version 9.0
.target sm_100
.address_size 64

	// .globl	_Z19setup_random_kernelP17curandStateXORWOW
.global .align 4 .b8 precalc_xorwow_matrix[102400];
.global .align 4 .b8 precalc_xorwow_offset_matrix[102400];
.global .align 4 .b8 mrg32k3aM1[2304];
.global .align 4 .b8 mrg32k3aM2[2304];
.global .align 4 .b8 mrg32k3aM1SubSeq[2016];
.global .align 4 .b8 mrg32k3aM2SubSeq[2016];
.global .align 4 .b8 mrg32k3aM1Seq[2304];
.global .align 4 .b8 mrg32k3aM2Seq[2304];
.const .align 8 .b8 __cr_lgamma_table[72];
.const .align 4 .b8 costanti[8];

.visible .entry _Z19setup_random_kernelP17curandStateXORWOW(
	.param .u64 .ptr .align 1 _Z19setup_random_kernelP17curandStateXORWOW_param_0
)
{
	.reg .pred 	%p<24>;
	.reg .b32 	%r<406>;
	.reg .b64 	%rd<18>;

	ld.param.u64 	%rd8, [_Z19setup_random_kernelP17curandStateXORWOW_param_0];
	cvta.to.global.u64 	%rd9, %rd8;
	mov.u32 	%r182, %tid.x;
	mov.u32 	%r183, %ctaid.x;
	mov.u32 	%r184, %ntid.x;
	mad.lo.s32 	%r185, %r183, %r184, %r182;
	cvt.s64.s32 	%rd17, %r185;
	mul.wide.s32 	%rd10, %r185, 48;
	add.s64 	%rd2, %rd9, %rd10;
	mov.b32 	%r186, 1593684748;
	mov.b32 	%r187, 832094735;
	st.global.v2.u32 	[%rd2], {%r187, %r186};
	mov.b32 	%r188, -123459836;
	mov.b32 	%r189, 1111207954;
	st.global.v2.u32 	[%rd2+8], {%r189, %r188};
	mov.b32 	%r190, 1476011280;
	mov.b32 	%r191, -589760388;
	st.global.v2.u32 	[%rd2+16], {%r191, %r190};
	setp.eq.s32 	%p1, %r185, 0;
	@%p1 bra 	$L__BB0_42;
	mov.b32 	%r312, 0;
	mov.u64 	%rd12, precalc_xorwow_matrix;
$L__BB0_2:
	and.b64  	%rd4, %rd17, 3;
	setp.eq.s64 	%p2, %rd4, 0;
	@%p2 bra 	$L__BB0_41;
	mul.wide.u32 	%rd11, %r312, 3200;
	add.s64 	%rd5, %rd12, %rd11;
	cvt.u32.u64 	%r2, %rd4;
	mov.b32 	%r313, 0;
$L__BB0_4:
	mov.b32 	%r326, 0;
	mov.u32 	%r327, %r326;
	mov.u32 	%r328, %r326;
	mov.u32 	%r329, %r326;
	mov.u32 	%r330, %r326;
	mov.u32 	%r319, %r326;
$L__BB0_5:
	mul.wide.u32 	%rd13, %r319, 4;
	add.s64 	%rd14, %rd2, %rd13;
	ld.global.u32 	%r10, [%rd14+4];
	shl.b32 	%r11, %r319, 5;
	mov.b32 	%r325, 0;
$L__BB0_6:
	.pragma "nounroll";
	shr.u32 	%r196, %r10, %r325;
	and.b32  	%r197, %r196, 1;
	setp.eq.b32 	%p3, %r197, 1;
	not.pred 	%p4, %p3;
	add.s32 	%r198, %r11, %r325;
	mul.lo.s32 	%r199, %r198, 5;
	mul.wide.u32 	%rd15, %r199, 4;
	add.s64 	%rd6, %rd5, %rd15;
	@%p4 bra 	$L__BB0_8;
	ld.global.u32 	%r200, [%rd6];
	xor.b32  	%r330, %r330, %r200;
	ld.global.u32 	%r201, [%rd6+4];
	xor.b32  	%r329, %r329, %r201;
	ld.global.u32 	%r202, [%rd6+8];
	xor.b32  	%r328, %r328, %r202;
	ld.global.u32 	%r203, [%rd6+12];
	xor.b32  	%r327, %r327, %r203;
	ld.global.u32 	%r204, [%rd6+16];
	xor.b32  	%r326, %r326, %r204;
$L__BB0_8:
	and.b32  	%r206, %r196, 2;
	setp.eq.s32 	%p5, %r206, 0;
	@%p5 bra 	$L__BB0_10;
	ld.global.u32 	%r207, [%rd6+20];
	xor.b32  	%r330, %r330, %r207;
	ld.global.u32 	%r208, [%rd6+24];
	xor.b32  	%r329, %r329, %r208;
	ld.global.u32 	%r209, [%rd6+28];
	xor.b32  	%r328, %r328, %r209;
	ld.global.u32 	%r210, [%rd6+32];
	xor.b32  	%r327, %r327, %r210;
	ld.global.u32 	%r211, [%rd6+36];
	xor.b32  	%r326, %r326, %r211;
$L__BB0_10:
	and.b32  	%r213, %r196, 4;
	setp.eq.s32 	%p6, %r213, 0;
	@%p6 bra 	$L__BB0_12;
	ld.global.u32 	%r214, [%rd6+40];
	xor.b32  	%r330, %r330, %r214;
	ld.global.u32 	%r215, [%rd6+44];
	xor.b32  	%r329, %r329, %r215;
	ld.global.u32 	%r216, [%rd6+48];
	xor.b32  	%r328, %r328, %r216;
	ld.global.u32 	%r217, [%rd6+52];
	xor.b32  	%r327, %r327, %r217;
	ld.global.u32 	%r218, [%rd6+56];
	xor.b32  	%r326, %r326, %r218;
$L__BB0_12:
	and.b32  	%r220, %r196, 8;
	setp.eq.s32 	%p7, %r220, 0;
	@%p7 bra 	$L__BB0_14;
	ld.global.u32 	%r221, [%rd6+60];
	xor.b32  	%r330, %r330, %r221;
	ld.global.u32 	%r222, [%rd6+64];
	xor.b32  	%r329, %r329, %r222;
	ld.global.u32 	%r223, [%rd6+68];
	xor.b32  	%r328, %r328, %r223;
	ld.global.u32 	%r224, [%rd6+72];
	xor.b32  	%r327, %r327, %r224;
	ld.global.u32 	%r225, [%rd6+76];
	xor.b32  	%r326, %r326, %r225;
$L__BB0_14:
	and.b32  	%r227, %r196, 16;
	setp.eq.s32 	%p8, %r227, 0;
	@%p8 bra 	$L__BB0_16;
	ld.global.u32 	%r228, [%rd6+80];
	xor.b32  	%r330, %r330, %r228;
	ld.global.u32 	%r229, [%rd6+84];
	xor.b32  	%r329, %r329, %r229;
	ld.global.u32 	%r230, [%rd6+88];
	xor.b32  	%r328, %r328, %r230;
	ld.global.u32 	%r231, [%rd6+92];
	xor.b32  	%r327, %r327, %r231;
	ld.global.u32 	%r232, [%rd6+96];
	xor.b32  	%r326, %r326, %r232;
$L__BB0_16:
	and.b32  	%r234, %r196, 32;
	setp.eq.s32 	%p9, %r234, 0;
	@%p9 bra 	$L__BB0_18;
	ld.global.u32 	%r235, [%rd6+100];
	xor.b32  	%r330, %r330, %r235;
	ld.global.u32 	%r236, [%rd6+104];
	xor.b32  	%r329, %r329, %r236;
	ld.global.u32 	%r237, [%rd6+108];
	xor.b32  	%r328, %r328, %r237;
	ld.global.u32 	%r238, [%rd6+112];
	xor.b32  	%r327, %r327, %r238;
	ld.global.u32 	%r239, [%rd6+116];
	xor.b32  	%r326, %r326, %r239;
$L__BB0_18:
	and.b32  	%r241, %r196, 64;
	setp.eq.s32 	%p10, %r241, 0;
	@%p10 bra 	$L__BB0_20;
	ld.global.u32 	%r242, [%rd6+120];
	xor.b32  	%r330, %r330, %r242;
	ld.global.u32 	%r243, [%rd6+124];
	xor.b32  	%r329, %r329, %r243;
	ld.global.u32 	%r244, [%rd6+128];
	xor.b32  	%r328, %r328, %r244;
	ld.global.u32 	%r245, [%rd6+132];
	xor.b32  	%r327, %r327, %r245;
	ld.global.u32 	%r246, [%rd6+136];
	xor.b32  	%r326, %r326, %r246;
$L__BB0_20:
	and.b32  	%r248, %r196, 128;
	setp.eq.s32 	%p11, %r248, 0;
	@%p11 bra 	$L__BB0_22;
	ld.global.u32 	%r249, [%rd6+140];
	xor.b32  	%r330, %r330, %r249;
	ld.global.u32 	%r250, [%rd6+144];
	xor.b32  	%r329, %r329, %r250;
	ld.global.u32 	%r251, [%rd6+148];
	xor.b32  	%r328, %r328, %r251;
	ld.global.u32 	%r252, [%rd6+152];
	xor.b32  	%r327, %r327, %r252;
	ld.global.u32 	%r253, [%rd6+156];
	xor.b32  	%r326, %r326, %r253;
$L__BB0_22:
	and.b32  	%r255, %r196, 256;
	setp.eq.s32 	%p12, %r255, 0;
	@%p12 bra 	$L__BB0_24;
	ld.global.u32 	%r256, [%rd6+160];
	xor.b32  	%r330, %r330, %r256;
	ld.global.u32 	%r257, [%rd6+164];
	xor.b32  	%r329, %r329, %r257;
	ld.global.u32 	%r258, [%rd6+168];
	xor.b32  	%r328, %r328, %r258;
	ld.global.u32 	%r259, [%rd6+172];
	xor.b32  	%r327, %r327, %r259;
	ld.global.u32 	%r260, [%rd6+176];
	xor.b32  	%r326, %r326, %r260;
$L__BB0_24:
	and.b32  	%r262, %r196, 512;
	setp.eq.s32 	%p13, %r262, 0;
	@%p13 bra 	$L__BB0_26;
	ld.global.u32 	%r263, [%rd6+180];
	xor.b32  	%r330, %r330, %r263;
	ld.global.u32 	%r264, [%rd6+184];
	xor.b32  	%r329, %r329, %r264;
	ld.global.u32 	%r265, [%rd6+188];
	xor.b32  	%r328, %r328, %r265;
	ld.global.u32 	%r266, [%rd6+192];
	xor.b32  	%r327, %r327, %r266;
	ld.global.u32 	%r267, [%rd6+196];
	xor.b32  	%r326, %r326, %r267;
$L__BB0_26:
	and.b32  	%r269, %r196, 1024;
	setp.eq.s32 	%p14, %r269, 0;
	@%p14 bra 	$L__BB0_28;
	ld.global.u32 	%r270, [%rd6+200];
	xor.b32  	%r330, %r330, %r270;
	ld.global.u32 	%r271, [%rd6+204];
	xor.b32  	%r329, %r329, %r271;
	ld.global.u32 	%r272, [%rd6+208];
	xor.b32  	%r328, %r328, %r272;
	ld.global.u32 	%r273, [%rd6+212];
	xor.b32  	%r327, %r327, %r273;
	ld.global.u32 	%r274, [%rd6+216];
	xor.b32  	%r326, %r326, %r274;
$L__BB0_28:
	and.b32  	%r276, %r196, 2048;
	setp.eq.s32 	%p15, %r276, 0;
	@%p15 bra 	$L__BB0_30;
	ld.global.u32 	%r277, [%rd6+220];
	xor.b32  	%r330, %r330, %r277;
	ld.global.u32 	%r278, [%rd6+224];
	xor.b32  	%r329, %r329, %r278;
	ld.global.u32 	%r279, [%rd6+228];
	xor.b32  	%r328, %r328, %r279;
	ld.global.u32 	%r280, [%rd6+232];
	xor.b32  	%r327, %r327, %r280;
	ld.global.u32 	%r281, [%rd6+236];
	xor.b32  	%r326, %r326, %r281;
$L__BB0_30:
	and.b32  	%r283, %r196, 4096;
	setp.eq.s32 	%p16, %r283, 0;
	@%p16 bra 	$L__BB0_32;
	ld.global.u32 	%r284, [%rd6+240];
	xor.b32  	%r330, %r330, %r284;
	ld.global.u32 	%r285, [%rd6+244];
	xor.b32  	%r329, %r329, %r285;
	ld.global.u32 	%r286, [%rd6+248];
	xor.b32  	%r328, %r328, %r286;
	ld.global.u32 	%r287, [%rd6+252];
	xor.b32  	%r327, %r327, %r287;
	ld.global.u32 	%r288, [%rd6+256];
	xor.b32  	%r326, %r326, %r288;
$L__BB0_32:
	and.b32  	%r290, %r196, 8192;
	setp.eq.s32 	%p17, %r290, 0;
	@%p17 bra 	$L__BB0_34;
	ld.global.u32 	%r291, [%rd6+260];
	xor.b32  	%r330, %r330, %r291;
	ld.global.u32 	%r292, [%rd6+264];
	xor.b32  	%r329, %r329, %r292;
	ld.global.u32 	%r293, [%rd6+268];
	xor.b32  	%r328, %r328, %r293;
	ld.global.u32 	%r294, [%rd6+272];
	xor.b32  	%r327, %r327, %r294;
	ld.global.u32 	%r295, [%rd6+276];
	xor.b32  	%r326, %r326, %r295;
$L__BB0_34:
	and.b32  	%r297, %r196, 16384;
	setp.eq.s32 	%p18, %r297, 0;
	@%p18 bra 	$L__BB0_36;
	ld.global.u32 	%r298, [%rd6+280];
	xor.b32  	%r330, %r330, %r298;
	ld.global.u32 	%r299, [%rd6+284];
	xor.b32  	%r329, %r329, %r299;
	ld.global.u32 	%r300, [%rd6+288];
	xor.b32  	%r328, %r328, %r300;
	ld.global.u32 	%r301, [%rd6+292];
	xor.b32  	%r327, %r327, %r301;
	ld.global.u32 	%r302, [%rd6+296];
	xor.b32  	%r326, %r326, %r302;
$L__BB0_36:
	and.b32  	%r304, %r196, 32768;
	setp.eq.s32 	%p19, %r304, 0;
	@%p19 bra 	$L__BB0_38;
	ld.global.u32 	%r305, [%rd6+300];
	xor.b32  	%r330, %r330, %r305;
	ld.global.u32 	%r306, [%rd6+304];
	xor.b32  	%r329, %r329, %r306;
	ld.global.u32 	%r307, [%rd6+308];
	xor.b32  	%r328, %r328, %r307;
	ld.global.u32 	%r308, [%rd6+312];
	xor.b32  	%r327, %r327, %r308;
	ld.global.u32 	%r309, [%rd6+316];
	xor.b32  	%r326, %r326, %r309;
$L__BB0_38:
	add.s32 	%r325, %r325, 16;
	setp.ne.s32 	%p20, %r325, 32;
	@%p20 bra 	$L__BB0_6;
	mad.lo.s32 	%r310, %r319, -31, %r11;
	add.s32 	%r319, %r310, 1;
	setp.ne.s32 	%p21, %r319, 5;
	@%p21 bra 	$L__BB0_5;
	st.global.u32 	[%rd2+4], %r330;
	st.global.u32 	[%rd2+8], %r329;
	st.global.u32 	[%rd2+12], %r328;
	st.global.u32 	[%rd2+16], %r327;
	st.global.u32 	[%rd2+20], %r326;
	add.s32 	%r313, %r313, 1;
	setp.lt.u32 	%p22, %r313, %r2;
	@%p22 bra 	$L__BB0_4;
$L__BB0_41:
	shr.u64 	%rd7, %rd17, 2;
	add.s32 	%r312, %r312, 1;
	setp.gt.u64 	%p23, %rd17, 3;
	mov.u64 	%rd17, %rd7;
	@%p23 bra 	$L__BB0_2;
$L__BB0_42:
	mov.b32 	%r311, 0;
	st.global.v2.u32 	[%rd2+24], {%r311, %r311};
	st.global.u32 	[%rd2+32], %r311;
	mov.b64 	%rd16, 0;
	st.global.u64 	[%rd2+40], %rd16;
	ret;

}
	// .globl	_Z11inizializza14configurazioneP17curandStateXORWOW
.visible .entry _Z11inizializza14configurazioneP17curandStateXORWOW(
	.param .align 8 .b8 _Z11inizializza14configurazioneP17curandStateXORWOW_param_0[24],
	.param .u64 .ptr .align 1 _Z11inizializza14configurazioneP17curandStateXORWOW_param_1
)
{
	.reg .pred 	%p<2>;
	.reg .b32 	%r<42>;
	.reg .b32 	%f<10>;
	.reg .b64 	%rd<13>;

	ld.param.u64 	%rd3, [_Z11inizializza14configurazioneP17curandStateXORWOW_param_0+8];
	ld.param.u64 	%rd2, [_Z11inizializza14configurazioneP17curandStateXORWOW_param_0];
	ld.param.u64 	%rd5, [_Z11inizializza14configurazioneP17curandStateXORWOW_param_1];
	cvta.to.global.u64 	%rd6, %rd5;
	mov.u32 	%r17, %tid.x;
	mov.u32 	%r18, %ctaid.x;
	mov.u32 	%r19, %ntid.x;
	mad.lo.s32 	%r1, %r18, %r19, %r17;
	mul.wide.s32 	%rd7, %r1, 48;
	add.s64 	%rd1, %rd6, %rd7;
	ld.global.v2.u32 	{%r36, %r41}, [%rd1];
	ld.global.v2.u32 	{%r40, %r39}, [%rd1+8];
	ld.global.v2.u32 	{%r38, %r37}, [%rd1+16];
$L__BB1_1:
	mov.u32 	%r11, %r39;
	mov.u32 	%r10, %r38;
	mov.u32 	%r39, %r37;
	shr.u32 	%r20, %r41, 2;
	xor.b32  	%r21, %r20, %r41;
	shl.b32 	%r22, %r39, 4;
	shl.b32 	%r23, %r21, 1;
	xor.b32  	%r24, %r23, %r22;
	xor.b32  	%r25, %r24, %r21;
	xor.b32  	%r38, %r25, %r39;
	add.s32 	%r26, %r36, %r38;
	add.s32 	%r27, %r26, 362437;
	cvt.rn.f32.u32 	%f3, %r27;
	fma.rn.f32 	%f4, %f3, 0f2F800000, 0f2F000000;
	fma.rn.f32 	%f1, %f4, 0f40400000, 0fBFC00000;
	shr.u32 	%r28, %r40, 2;
	xor.b32  	%r29, %r28, %r40;
	shl.b32 	%r30, %r38, 4;
	shl.b32 	%r31, %r29, 1;
	xor.b32  	%r32, %r31, %r30;
	xor.b32  	%r33, %r32, %r29;
	xor.b32  	%r37, %r33, %r38;
	add.s32 	%r36, %r36, 724874;
	add.s32 	%r34, %r37, %r36;
	cvt.rn.f32.u32 	%f5, %r34;
	fma.rn.f32 	%f6, %f5, 0f2F800000, 0f2F000000;
	fma.rn.f32 	%f2, %f6, 0f40400000, 0fBFC00000;
	mul.f32 	%f7, %f2, %f2;
	fma.rn.f32 	%f8, %f1, %f1, %f7;
	sqrt.rn.f32 	%f9, %f8;
	setp.geu.f32 	%p1, %f9, 0f3F800000;
	mov.u32 	%r40, %r10;
	mov.u32 	%r41, %r11;
	@%p1 bra 	$L__BB1_1;
	st.global.v2.u32 	[%rd1+8], {%r10, %r39};
	st.global.v2.u32 	[%rd1+16], {%r38, %r37};
	st.global.v2.u32 	[%rd1], {%r36, %r11};
	cvta.to.global.u64 	%rd8, %rd3;
	cvta.to.global.u64 	%rd9, %rd2;
	mul.wide.s32 	%rd10, %r1, 8;
	add.s64 	%rd11, %rd8, %rd10;
	st.global.f32 	[%rd11], %f1;
	st.global.f32 	[%rd11+4], %f2;
	add.s64 	%rd12, %rd9, %rd10;
	mov.b32 	%r35, 0;
	st.global.u32 	[%rd12], %r35;
	st.global.u32 	[%rd12+4], %r35;
	ret;

}
	// .globl	_Z6evolvi14configurazioneP17curandStateXORWOW
.visible .entry _Z6evolvi14configurazioneP17curandStateXORWOW(
	.param .align 8 .b8 _Z6evolvi14configurazioneP17curandStateXORWOW_param_0[24],
	.param .u64 .ptr .align 1 _Z6evolvi14configurazioneP17curandStateXORWOW_param_1
)
{
	.reg .pred 	%p<14>;
	.reg .b32 	%r<66>;
	.reg .b32 	%f<110>;
	.reg .b64 	%rd<16>;
	.reg .b64 	%fd<11>;

	ld.param.u64 	%rd6, [_Z6evolvi14configurazioneP17curandStateXORWOW_param_0+16];
	ld.param.u64 	%rd5, [_Z6evolvi14configurazioneP17curandStateXORWOW_param_0+8];
	ld.param.u64 	%rd4, [_Z6evolvi14configurazioneP17curandStateXORWOW_param_0];
	ld.param.u64 	%rd7, [_Z6evolvi14configurazioneP17curandStateXORWOW_param_1];
	cvta.to.global.u64 	%rd8, %rd7;
	cvta.to.global.u64 	%rd9, %rd4;
	cvta.to.global.u64 	%rd10, %rd5;
	mov.u32 	%r4, %tid.x;
	mov.u32 	%r5, %ctaid.x;
	mov.u32 	%r6, %ntid.x;
	mad.lo.s32 	%r1, %r5, %r6, %r4;
	mul.wide.s32 	%rd11, %r1, 8;
	add.s64 	%rd1, %rd9, %rd11;
	ld.global.f32 	%f1, [%rd1];
	ld.global.f32 	%f2, [%rd1+4];
	add.s64 	%rd2, %rd10, %rd11;
	ld.global.f32 	%f3, [%rd2];
	ld.global.f32 	%f4, [%rd2+4];
	ld.const.f32 	%f5, [costanti];
	mul.wide.s32 	%rd12, %r1, 48;
	add.s64 	%rd3, %rd8, %rd12;
	ld.global.u32 	%r2, [%rd3+24];
	setp.eq.s32 	%p1, %r2, 1;
	@%p1 bra 	$L__BB2_2;
	ld.global.v2.u32 	{%r7, %r8}, [%rd3];
	shr.u32 	%r9, %r8, 2;
	xor.b32  	%r10, %r9, %r8;
	ld.global.v2.u32 	{%r11, %r12}, [%rd3+8];
	ld.global.v2.u32 	{%r13, %r14}, [%rd3+16];
	shl.b32 	%r15, %r14, 4;
	shl.b32 	%r16, %r10, 1;
	xor.b32  	%r17, %r16, %r15;
	xor.b32  	%r18, %r17, %r10;
	xor.b32  	%r19, %r18, %r14;
	add.s32 	%r20, %r7, %r19;
	add.s32 	%r21, %r20, 362437;
	shr.u32 	%r22, %r11, 2;
	xor.b32  	%r23, %r22, %r11;
	st.global.v2.u32 	[%rd3+8], {%r13, %r14};
	shl.b32 	%r24, %r19, 4;
	shl.b32 	%r25, %r23, 1;
	xor.b32  	%r26, %r25, %r24;
	xor.b32  	%r27, %r26, %r23;
	xor.b32  	%r28, %r27, %r19;
	st.global.v2.u32 	[%rd3+16], {%r19, %r28};
	add.s32 	%r29, %r7, 724874;
	st.global.v2.u32 	[%rd3], {%r29, %r12};
	add.s32 	%r30, %r28, %r29;
	cvt.rn.f32.u32 	%f34, %r21;
	fma.rn.f32 	%f35, %f34, 0f2F800000, 0f2F000000;
	cvt.rn.f32.u32 	%f36, %r30;
	fma.rn.f32 	%f37, %f36, 0f30C90FDB, 0f30490FDB;
	setp.lt.f32 	%p2, %f35, 0f00800000;
	mul.f32 	%f38, %f35, 0f4B000000;
	selp.f32 	%f39, %f38, %f35, %p2;
	selp.f32 	%f40, 0fC1B80000, 0f00000000, %p2;
	mov.b32 	%r31, %f39;
	add.s32 	%r32, %r31, -1059760811;
	and.b32  	%r33, %r32, -8388608;
	sub.s32 	%r34, %r31, %r33;
	mov.b32 	%f41, %r34;
	cvt.rn.f32.s32 	%f42, %r33;
	fma.rn.f32 	%f43, %f42, 0f34000000, %f40;
	add.f32 	%f44, %f41, 0fBF800000;
	fma.rn.f32 	%f45, %f44, 0fBE055027, 0f3E1039F6;
	fma.rn.f32 	%f46, %f45, %f44, 0fBDF8CDCC;
	fma.rn.f32 	%f47, %f46, %f44, 0f3E0F2955;
	fma.rn.f32 	%f48, %f47, %f44, 0fBE2AD8B9;
	fma.rn.f32 	%f49, %f48, %f44, 0f3E4CED0B;
	fma.rn.f32 	%f50, %f49, %f44, 0fBE7FFF22;
	fma.rn.f32 	%f51, %f50, %f44, 0f3EAAAA78;
	fma.rn.f32 	%f52, %f51, %f44, 0fBF000000;
	mul.f32 	%f53, %f44, %f52;
	fma.rn.f32 	%f54, %f53, %f44, %f44;
	fma.rn.f32 	%f55, %f43, 0f3F317218, %f54;
	setp.gt.u32 	%p3, %r31, 2139095039;
	fma.rn.f32 	%f56, %f39, 0f7F800000, 0f7F800000;
	selp.f32 	%f57, %f56, %f55, %p3;
	setp.eq.f32 	%p4, %f39, 0f00000000;
	mul.f32 	%f58, %f57, 0fC0000000;
	selp.f32 	%f59, 0f7F800000, %f58, %p4;
	sqrt.rn.f32 	%f60, %f59;
	sin.approx.f32 	%f61, %f37;
	cos.approx.f32 	%f62, %f37;
	mul.f32 	%f102, %f60, %f61;
	mul.f32 	%f103, %f60, %f62;
	st.global.f32 	[%rd3+32], %f103;
	bra.uni 	$L__BB2_3;
$L__BB2_2:
	ld.global.f32 	%f103, [%rd3+32];
	mov.f32 	%f102, %f103;
$L__BB2_3:
	setp.ne.s32 	%p5, %r2, 1;
	ld.const.f32 	%f11, [costanti+4];
	mul.f32 	%f63, %f1, %f5;
	sub.f32 	%f64, %f1, %f63;
	fma.rn.f32 	%f12, %f102, %f11, %f64;
	mul.f32 	%f65, %f2, %f5;
	sub.f32 	%f13, %f2, %f65;
	mov.b32 	%r65, 0;
	@%p5 bra 	$L__BB2_5;
	ld.global.v2.u32 	{%r37, %r38}, [%rd3];
	shr.u32 	%r39, %r38, 2;
	xor.b32  	%r40, %r39, %r38;
	ld.global.v2.u32 	{%r41, %r42}, [%rd3+8];
	ld.global.v2.u32 	{%r43, %r44}, [%rd3+16];
	shl.b32 	%r45, %r44, 4;
	shl.b32 	%r46, %r40, 1;
	xor.b32  	%r47, %r46, %r45;
	xor.b32  	%r48, %r47, %r40;
	xor.b32  	%r49, %r48, %r44;
	add.s32 	%r50, %r37, %r49;
	add.s32 	%r51, %r50, 362437;
	shr.u32 	%r52, %r41, 2;
	xor.b32  	%r53, %r52, %r41;
	st.global.v2.u32 	[%rd3+8], {%r43, %r44};
	shl.b32 	%r54, %r49, 4;
	shl.b32 	%r55, %r53, 1;
	xor.b32  	%r56, %r55, %r54;
	xor.b32  	%r57, %r56, %r53;
	xor.b32  	%r58, %r57, %r49;
	st.global.v2.u32 	[%rd3+16], {%r49, %r58};
	add.s32 	%r59, %r37, 724874;
	st.global.v2.u32 	[%rd3], {%r59, %r42};
	add.s32 	%r60, %r58, %r59;
	cvt.rn.f32.u32 	%f66, %r51;
	fma.rn.f32 	%f67, %f66, 0f2F800000, 0f2F000000;
	cvt.rn.f32.u32 	%f68, %r60;
	fma.rn.f32 	%f69, %f68, 0f30C90FDB, 0f30490FDB;
	setp.lt.f32 	%p6, %f67, 0f00800000;
	mul.f32 	%f70, %f67, 0f4B000000;
	selp.f32 	%f71, %f70, %f67, %p6;
	selp.f32 	%f72, 0fC1B80000, 0f00000000, %p6;
	mov.b32 	%r61, %f71;
	add.s32 	%r62, %r61, -1059760811;
	and.b32  	%r63, %r62, -8388608;
	sub.s32 	%r64, %r61, %r63;
	mov.b32 	%f73, %r64;
	cvt.rn.f32.s32 	%f74, %r63;
	fma.rn.f32 	%f75, %f74, 0f34000000, %f72;
	add.f32 	%f76, %f73, 0fBF800000;
	fma.rn.f32 	%f77, %f76, 0fBE055027, 0f3E1039F6;
	fma.rn.f32 	%f78, %f77, %f76, 0fBDF8CDCC;
	fma.rn.f32 	%f79, %f78, %f76, 0f3E0F2955;
	fma.rn.f32 	%f80, %f79, %f76, 0fBE2AD8B9;
	fma.rn.f32 	%f81, %f80, %f76, 0f3E4CED0B;
	fma.rn.f32 	%f82, %f81, %f76, 0fBE7FFF22;
	fma.rn.f32 	%f83, %f82, %f76, 0f3EAAAA78;
	fma.rn.f32 	%f84, %f83, %f76, 0fBF000000;
	mul.f32 	%f85, %f76, %f84;
	fma.rn.f32 	%f86, %f85, %f76, %f76;
	fma.rn.f32 	%f87, %f75, 0f3F317218, %f86;
	setp.gt.u32 	%p7, %r61, 2139095039;
	fma.rn.f32 	%f88, %f71, 0f7F800000, 0f7F800000;
	selp.f32 	%f89, %f88, %f87, %p7;
	setp.eq.f32 	%p8, %f71, 0f00000000;
	mul.f32 	%f90, %f89, 0fC0000000;
	selp.f32 	%f91, 0f7F800000, %f90, %p8;
	sqrt.rn.f32 	%f92, %f91;
	sin.approx.f32 	%f93, %f69;
	cos.approx.f32 	%f94, %f69;
	mul.f32 	%f103, %f92, %f93;
	mul.f32 	%f95, %f92, %f94;
	st.global.f32 	[%rd3+32], %f95;
	mov.b32 	%r65, 1;
$L__BB2_5:
	st.global.u32 	[%rd3+24], %r65;
	fma.rn.f32 	%f16, %f103, %f11, %f13;
	cvt.f64.f32 	%fd1, %f3;
	cvt.f64.f32 	%fd2, %f12;
	fma.rn.f64 	%fd3, %fd2, 0d3F50624DD2F1A9FC, %fd1;
	cvt.rn.f32.f64 	%f108, %fd3;
	cvt.f64.f32 	%fd4, %f4;
	cvt.f64.f32 	%fd5, %f16;
	fma.rn.f64 	%fd6, %fd5, 0d3F50624DD2F1A9FC, %fd4;
	cvt.rn.f32.f64 	%f109, %fd6;
	mul.f32 	%f97, %f109, %f109;
	fma.rn.f32 	%f98, %f108, %f108, %f97;
	sqrt.rn.f32 	%f19, %f98;
	setp.lt.f32 	%p9, %f19, 0f3F800000;
	mov.f32 	%f106, 0f00000000;
	mov.f32 	%f107, %f106;
	@%p9 bra 	$L__BB2_7;
	div.rn.f32 	%f20, %f108, %f19;
	div.rn.f32 	%f21, %f109, %f19;
	sub.f32 	%f99, %f108, %f20;
	cvt.f64.f32 	%fd7, %f99;
	div.rn.f64 	%fd8, %fd7, 0d3F50624DD2F1A9FC;
	cvt.rn.f32.f64 	%f107, %fd8;
	sub.f32 	%f100, %f109, %f21;
	cvt.f64.f32 	%fd9, %f100;
	div.rn.f64 	%fd10, %fd9, 0d3F50624DD2F1A9FC;
	cvt.rn.f32.f64 	%f106, %fd10;
	mov.f32 	%f109, %f21;
	mov.f32 	%f108, %f20;
$L__BB2_7:
	setp.leu.f32 	%p10, %f108, 0f3FC00000;
	@%p10 bra 	$L__BB2_9;
	add.f32 	%f108, %f108, 0fC0400000;
	bra.uni 	$L__BB2_11;
$L__BB2_9:
	setp.geu.f32 	%p11, %f108, 0fBFC00000;
	@%p11 bra 	$L__BB2_11;
	add.f32 	%f108, %f108, 0f40400000;
$L__BB2_11:
	setp.leu.f32 	%p12, %f109, 0f3FC00000;
	@%p12 bra 	$L__BB2_13;
	add.f32 	%f109, %f109, 0fC0400000;
	bra.uni 	$L__BB2_15;
$L__BB2_13:
	setp.geu.f32 	%p13, %f109, 0fBFC00000;
	@%p13 bra 	$L__BB2_15;
	add.f32 	%f109, %f109, 0f40400000;
$L__BB2_15:
	cvta.to.global.u64 	%rd13, %rd6;
	st.global.f32 	[%rd1], %f12;
	st.global.f32 	[%rd1+4], %f16;
	add.s64 	%rd15, %rd13, %rd11;
	st.global.f32 	[%rd15], %f107;
	st.global.f32 	[%rd15+4], %f106;
	st.global.f32 	[%rd2], %f108;
	st.global.f32 	[%rd2+4], %f109;
	ret;

}


// ===== COMPILED SASS (sm_100) =====

	.target	sm_100

	.elftype	@"ET_EXEC"


//--------------------- .note.nv.tkinfo           --------------------------
	.section	.note.nv.tkinfo,"",@"SHT_NOTE"
	.sectionflags	@"SHF_NOTE_NV_TKINFO"
	.tkinfo
        /*0018*/ 	.word	0x00000002
        /*0030*/ 	.string	""
        /*0030*/ 	.string	"ptxas"
        /*0030*/ 	.string	"Cuda compilation tools, release 13.0, V13.0.88"
        /*0030*/ 	.string	"Build cuda_13.0.r13.0/compiler.36424714_0"
        /*0030*/ 	.string	"-arch sm_100 -m 64 "



//--------------------- .note.nv.cuinfo           --------------------------
	.section	.note.nv.cuinfo,"",@"SHT_NOTE"
	.sectionflags	@"SHF_NOTE_NV_CUINFO"
        /*0018*/ 	.short	0x0002
        /*001a*/ 	.short	0x0064
        /*001c*/ 	.short	0x0082
	.zero		2


//--------------------- .nv.info                  --------------------------
	.section	.nv.info,"",@"SHT_CUDA_INFO"
	.align	4


	//----- nvinfo : EIATTR_REGCOUNT
	.align		4
        /*0000*/ 	.byte	0x04, 0x2f
        /*0002*/ 	.short	(.L_11 - .L_10)
	.align		4
.L_10:
        /*0004*/ 	.word	index@(_Z19setup_random_kernelP17curandStateXORWOW)
        /*0008*/ 	.word	0x0000001f


	//----- nvinfo : EIATTR_FRAME_SIZE
	.align		4
.L_11:
        /*000c*/ 	.byte	0x04, 0x11
        /*000e*/ 	.short	(.L_13 - .L_12)
	.align		4
.L_12:
        /*0010*/ 	.word	index@(_Z19setup_random_kernelP17curandStateXORWOW)
        /*0014*/ 	.word	0x00000000


	//----- nvinfo : EIATTR_REGCOUNT
	.align		4
.L_13:
        /*0018*/ 	.byte	0x04, 0x2f
        /*001a*/ 	.short	(.L_15 - .L_14)
	.align		4
.L_14:
        /*001c*/ 	.word	index@(_Z11inizializza14configurazioneP17curandStateXORWOW)
        /*0020*/ 	.word	0x00000016


	//----- nvinfo : EIATTR_FRAME_SIZE
	.align		4
.L_15:
        /*0024*/ 	.byte	0x04, 0x11
        /*0026*/ 	.short	(.L_17 - .L_16)
	.align		4
.L_16:
        /*0028*/ 	.word	index@($__internal_3_$__cuda_sm20_sqrt_rn_f32_slowpath)
        /*002c*/ 	.word	0x00000000


	//----- nvinfo : EIATTR_FRAME_SIZE
	.align		4
.L_17:
        /*0030*/ 	.byte	0x04, 0x11
        /*0032*/ 	.short	(.L_19 - .L_18)
	.align		4
.L_18:
        /*0034*/ 	.word	index@(_Z11inizializza14configurazioneP17curandStateXORWOW)
        /*0038*/ 	.word	0x00000000


	//----- nvinfo : EIATTR_REGCOUNT
	.align		4
.L_19:
        /*003c*/ 	.byte	0x04, 0x2f
        /*003e*/ 	.short	(.L_21 - .L_20)
	.align		4
.L_20:
        /*0040*/ 	.word	index@(_Z6evolvi14configurazioneP17curandStateXORWOW)
        /*0044*/ 	.word	0x00000022


	//----- nvinfo : EIATTR_FRAME_SIZE
	.align		4
.L_21:
        /*0048*/ 	.byte	0x04, 0x11
        /*004a*/ 	.short	(.L_23 - .L_22)
	.align		4
.L_22:
        /*004c*/ 	.word	index@($__internal_2_$__cuda_sm3x_div_rn_noftz_f32_slowpath)
        /*0050*/ 	.word	0x00000000


	//----- nvinfo : EIATTR_FRAME_SIZE
	.align		4
.L_23:
        /*0054*/ 	.byte	0x04, 0x11
        /*0056*/ 	.short	(.L_25 - .L_24)
	.align		4
.L_24:
        /*0058*/ 	.word	index@($__internal_1_$__cuda_sm20_sqrt_rn_f32_slowpath)
        /*005c*/ 	.word	0x00000000


	//----- nvinfo : EIATTR_FRAME_SIZE
	.align		4
.L_25:
        /*0060*/ 	.byte	0x04, 0x11
        /*0062*/ 	.short	(.L_27 - .L_26)
	.align		4
.L_26:
        /*0064*/ 	.word	index@($__internal_0_$__cuda_sm20_div_rn_f64_full)
        /*0068*/ 	.word	0x00000000


	//----- nvinfo : EIATTR_FRAME_SIZE
	.align		4
.L_27:
        /*006c*/ 	.byte	0x04, 0x11
        /*006e*/ 	.short	(.L_29 - .L_28)
	.align		4
.L_28:
        /*0070*/ 	.word	index@(_Z6evolvi14configurazioneP17curandStateXORWOW)
        /*0074*/ 	.word	0x00000000


	//----- nvinfo : EIATTR_MIN_STACK_SIZE
	.align		4
.L_29:
        /*0078*/ 	.byte	0x04, 0x12
        /*007a*/ 	.short	(.L_31 - .L_30)
	.align		4
.L_30:
        /*007c*/ 	.word	index@(_Z6evolvi14configurazioneP17curandStateXORWOW)
        /*0080*/ 	.word	0x00000000


	//----- nvinfo : EIATTR_MIN_STACK_SIZE
	.align		4
.L_31:
        /*0084*/ 	.byte	0x04, 0x12
        /*0086*/ 	.short	(.L_33 - .L_32)
	.align		4
.L_32:
        /*0088*/ 	.word	index@(_Z11inizializza14configurazioneP17curandStateXORWOW)
        /*008c*/ 	.word	0x00000000


	//----- nvinfo : EIATTR_MIN_STACK_SIZE
	.align		4
.L_33:
        /*0090*/ 	.byte	0x04, 0x12
        /*0092*/ 	.short	(.L_35 - .L_34)
	.align		4
.L_34:
        /*0094*/ 	.word	index@(_Z19setup_random_kernelP17curandStateXORWOW)
        /*0098*/ 	.word	0x00000000
.L_35:


//--------------------- .nv.compat                --------------------------
	.section	.nv.compat,"",@"SHT_CUDA_COMPAT_INFO"
	.align	4
        /*0000*/ 	.byte	0x02, 0x09, 0x00, 0x00, 0x02, 0x02, 0x01, 0x00, 0x02, 0x05, 0x05, 0x00, 0x03, 0x07, 0x01, 0x01
        /*0010*/ 	.byte	0x02, 0x03, 0x00, 0x00, 0x02, 0x06, 0x01, 0x00, 0x04, 0x0b, 0x08, 0x00, 0x01, 0x00, 0x00, 0x00
        /*0020*/ 	.byte	0x00, 0x00, 0x00, 0x00


//--------------------- .nv.info._Z6evolvi14configurazioneP17curandStateXORWOW --------------------------
	.section	.nv.info._Z6evolvi14configurazioneP17curandStateXORWOW,"",@"SHT_CUDA_INFO"
	.sectionflags	@""
	.align	4


	//----- nvinfo : EIATTR_CUDA_API_VERSION
	.align		4
        /*0000*/ 	.byte	0x04, 0x37
        /*0002*/ 	.short	(.L_37 - .L_36)
.L_36:
        /*0004*/ 	.word	0x00000082


	//----- nvinfo : EIATTR_KPARAM_INFO
	.align		4
.L_37:
        /*0008*/ 	.byte	0x04, 0x17
        /*000a*/ 	.short	(.L_39 - .L_38)
.L_38:
        /*000c*/ 	.word	0x00000000
        /*0010*/ 	.short	0x0001
        /*0012*/ 	.short	0x0018
        /*0014*/ 	.byte	0x00, 0xf5, 0x21, 0x00


	//----- nvinfo : EIATTR_KPARAM_INFO
	.align		4
.L_39:
        /*0018*/ 	.byte	0x04, 0x17
        /*001a*/ 	.short	(.L_41 - .L_40)
.L_40:
        /*001c*/ 	.word	0x00000000
        /*0020*/ 	.short	0x0000
        /*0022*/ 	.short	0x0000
        /*0024*/ 	.byte	0x00, 0xf0, 0x61, 0x00


	//----- nvinfo : EIATTR_SPARSE_MMA_MASK
	.align		4
.L_41:
        /*0028*/ 	.byte	0x03, 0x50
        /*002a*/ 	.short	0x0000


	//----- nvinfo : EIATTR_MAXREG_COUNT
	.align		4
        /*002c*/ 	.byte	0x03, 0x1b
        /*002e*/ 	.short	0x00ff


	//----- nvinfo : EIATTR_MERCURY_ISA_VERSION
	.align		4
        /*0030*/ 	.byte	0x03, 0x5f
        /*0032*/ 	.short	0x0101


	//----- nvinfo : EIATTR_VRC_CTA_INIT_COUNT
	.align		4
        /*0034*/ 	.byte	0x02, 0x4a
	.zero		1
	.zero		1


	//----- nvinfo : EIATTR_EXIT_INSTR_OFFSETS
	.align		4
        /*0038*/ 	.byte	0x04, 0x1c
        /*003a*/ 	.short	(.L_43 - .L_42)


	//   ....[0]....
.L_42:
        /*003c*/ 	.word	0x00001470


	//----- nvinfo : EIATTR_CRS_STACK_SIZE
	.align		4
.L_43:
        /*0040*/ 	.byte	0x04, 0x1e
        /*0042*/ 	.short	(.L_45 - .L_44)
.L_44:
        /*0044*/ 	.word	0x00000000


	//----- nvinfo : EIATTR_CBANK_PARAM_SIZE
	.align		4
.L_45:
        /*0048*/ 	.byte	0x03, 0x19
        /*004a*/ 	.short	0x0020


	//----- nvinfo : EIATTR_PARAM_CBANK
	.align		4
        /*004c*/ 	.byte	0x04, 0x0a
        /*004e*/ 	.short	(.L_47 - .L_46)
	.align		4
.L_46:
        /*0050*/ 	.word	index@(.nv.constant0._Z6evolvi14configurazioneP17curandStateXORWOW)
        /*0054*/ 	.short	0x0380
        /*0056*/ 	.short	0x0020


	//----- nvinfo : EIATTR_SW_WAR
	.align		4
.L_47:
        /*0058*/ 	.byte	0x04, 0x36
        /*005a*/ 	.short	(.L_49 - .L_48)
.L_48:
        /*005c*/ 	.word	0x00000008
.L_49:


//--------------------- .nv.info._Z11inizializza14configurazioneP17curandStateXORWOW --------------------------
	.section	.nv.info._Z11inizializza14configurazioneP17curandStateXORWOW,"",@"SHT_CUDA_INFO"
	.sectionflags	@""
	.align	4


	//----- nvinfo : EIATTR_CUDA_API_VERSION
	.align		4
        /*0000*/ 	.byte	0x04, 0x37
        /*0002*/ 	.short	(.L_51 - .L_50)
.L_50:
        /*0004*/ 	.word	0x00000082


	//----- nvinfo : EIATTR_KPARAM_INFO
	.align		4
.L_51:
        /*0008*/ 	.byte	0x04, 0x17
        /*000a*/ 	.short	(.L_53 - .L_52)
.L_52:
        /*000c*/ 	.word	0x00000000
        /*0010*/ 	.short	0x0001
        /*0012*/ 	.short	0x0018
        /*0014*/ 	.byte	0x00, 0xf5, 0x21, 0x00


	//----- nvinfo : EIATTR_KPARAM_INFO
	.align		4
.L_53:
        /*0018*/ 	.byte	0x04, 0x17
        /*001a*/ 	.short	(.L_55 - .L_54)
.L_54:
        /*001c*/ 	.word	0x00000000
        /*0020*/ 	.short	0x0000
        /*0022*/ 	.short	0x0000
        /*0024*/ 	.byte	0x00, 0xf0, 0x61, 0x00


	//----- nvinfo : EIATTR_SPARSE_MMA_MASK
	.align		4
.L_55:
        /*0028*/ 	.byte	0x03, 0x50
        /*002a*/ 	.short	0x0000


	//----- nvinfo : EIATTR_MAXREG_COUNT
	.align		4
        /*002c*/ 	.byte	0x03, 0x1b
        /*002e*/ 	.short	0x00ff


	//----- nvinfo : EIATTR_MERCURY_ISA_VERSION
	.align		4
        /*0030*/ 	.byte	0x03, 0x5f
        /*0032*/ 	.short	0x0101


	//----- nvinfo : EIATTR_VRC_CTA_INIT_COUNT
	.align		4
        /*0034*/ 	.byte	0x02, 0x4a
	.zero		1
	.zero		1


	//----- nvinfo : EIATTR_EXIT_INSTR_OFFSETS
	.align		4
        /*0038*/ 	.byte	0x04, 0x1c
        /*003a*/ 	.short	(.L_57 - .L_56)


	//   ....[0]....
.L_56:
        /*003c*/ 	.word	0x00000470


	//----- nvinfo : EIATTR_CRS_STACK_SIZE
	.align		4
.L_57:
        /*0040*/ 	.byte	0x04, 0x1e
        /*0042*/ 	.short	(.L_59 - .L_58)
.L_58:
        /*0044*/ 	.word	0x00000000


	//----- nvinfo : EIATTR_CBANK_PARAM_SIZE
	.align		4
.L_59:
        /*0048*/ 	.byte	0x03, 0x19
        /*004a*/ 	.short	0x0020


	//----- nvinfo : EIATTR_PARAM_CBANK
	.align		4
        /*004c*/ 	.byte	0x04, 0x0a
        /*004e*/ 	.short	(.L_61 - .L_60)
	.align		4
.L_60:
        /*0050*/ 	.word	index@(.nv.constant0._Z11inizializza14configurazioneP17curandStateXORWOW)
        /*0054*/ 	.short	0x0380
        /*0056*/ 	.short	0x0020


	//----- nvinfo : EIATTR_SW_WAR
	.align		4
.L_61:
        /*0058*/ 	.byte	0x04, 0x36
        /*005a*/ 	.short	(.L_63 - .L_62)
.L_62:
        /*005c*/ 	.word	0x00000008
.L_63:


//--------------------- .nv.info._Z19setup_random_kernelP17curandStateXORWOW --------------------------
	.section	.nv.info._Z19setup_random_kernelP17curandStateXORWOW,"",@"SHT_CUDA_INFO"
	.sectionflags	@""
	.align	4


	//----- nvinfo : EIATTR_CUDA_API_VERSION
	.align		4
        /*0000*/ 	.byte	0x04, 0x37
        /*0002*/ 	.short	(.L_65 - .L_64)
.L_64:
        /*0004*/ 	.word	0x00000082


	//----- nvinfo : EIATTR_KPARAM_INFO
	.align		4
.L_65:
        /*0008*/ 	.byte	0x04, 0x17
        /*000a*/ 	.short	(.L_67 - .L_66)
.L_66:
        /*000c*/ 	.word	0x00000000
        /*0010*/ 	.short	0x0000
        /*0012*/ 	.short	0x0000
        /*0014*/ 	.byte	0x00, 0xf5, 0x21, 0x00


	//----- nvinfo : EIATTR_SPARSE_MMA_MASK
	.align		4
.L_67:
        /*0018*/ 	.byte	0x03, 0x50
        /*001a*/ 	.short	0x0000


	//----- nvinfo : EIATTR_MAXREG_COUNT
	.align		4
        /*001c*/ 	.byte	0x03, 0x1b
        /*001e*/ 	.short	0x00ff


	//----- nvinfo : EIATTR_MERCURY_ISA_VERSION
	.align		4
        /*0020*/ 	.byte	0x03, 0x5f
        /*0022*/ 	.short	0x0101


	//----- nvinfo : EIATTR_VRC_CTA_INIT_COUNT
	.align		4
        /*0024*/ 	.byte	0x02, 0x4a
	.zero		1
	.zero		1


	//----- nvinfo : EIATTR_EXIT_INSTR_OFFSETS
	.align		4
        /*0028*/ 	.byte	0x04, 0x1c
        /*002a*/ 	.short	(.L_69 - .L_68)


	//   ....[0]....
.L_68:
        /*002c*/ 	.word	0x00000e80


	//----- nvinfo : EIATTR_CRS_STACK_SIZE
	.align		4
.L_69:
        /*0030*/ 	.byte	0x04, 0x1e
        /*0032*/ 	.short	(.L_71 - .L_70)
.L_70:
        /*0034*/ 	.word	0x00000000


	//----- nvinfo : EIATTR_CBANK_PARAM_SIZE
	.align		4
.L_71:
        /*0038*/ 	.byte	0x03, 0x19
        /*003a*/ 	.short	0x0008


	//----- nvinfo : EIATTR_PARAM_CBANK
	.align		4
        /*003c*/ 	.byte	0x04, 0x0a
        /*003e*/ 	.short	(.L_73 - .L_72)
	.align		4
.L_72:
        /*0040*/ 	.word	index@(.nv.constant0._Z19setup_random_kernelP17curandStateXORWOW)
        /*0044*/ 	.short	0x0380
        /*0046*/ 	.short	0x0008


	//----- nvinfo : EIATTR_SW_WAR
	.align		4
.L_73:
        /*0048*/ 	.byte	0x04, 0x36
        /*004a*/ 	.short	(.L_75 - .L_74)
.L_74:
        /*004c*/ 	.word	0x00000008
.L_75:


//--------------------- .nv.callgraph             --------------------------
	.section	.nv.callgraph,"",@"SHT_CUDA_CALLGRAPH"
	.align	4
	.sectionentsize	8
	.align		4
        /*0000*/ 	.word	0x00000000
	.align		4
        /*0004*/ 	.word	0xffffffff
	.align		4
        /*0008*/ 	.word	0x00000000
	.align		4
        /*000c*/ 	.word	0xfffffffe
	.align		4
        /*0010*/ 	.word	0x00000000
	.align		4
        /*0014*/ 	.word	0xfffffffd
	.align		4
        /*0018*/ 	.word	0x00000000
	.align		4
        /*001c*/ 	.word	0xfffffffc


//--------------------- .nv.constant4             --------------------------
	.section	.nv.constant4,"a",@progbits
	.align	8
	.align		8
.nv.constant4:
        /*0000*/ 	.dword	precalc_xorwow_matrix
	.align		8
        /*0008*/ 	.dword	precalc_xorwow_offset_matrix
	.align		8
        /*0010*/ 	.dword	mrg32k3aM1
	.align		8
        /*0018*/ 	.dword	mrg32k3aM2
	.align		8
        /*0020*/ 	.dword	mrg32k3aM1SubSeq
	.align		8
        /*0028*/ 	.dword	mrg32k3aM2SubSeq
	.align		8
        /*0030*/ 	.dword	mrg32k3aM1Seq
	.align		8
        /*0038*/ 	.dword	mrg32k3aM2Seq


//--------------------- .nv.constant3             --------------------------
	.section	.nv.constant3,"a",@progbits
	.align	8
.nv.constant3:
	.type		__cr_lgamma_table,@object
	.size		__cr_lgamma_table,(costanti - __cr_lgamma_table)
__cr_lgamma_table:
        /*0000*/ 	.byte	0x00, 0x00, 0x00, 0x00, 0x00, 0x00, 0x00, 0x00, 0x00, 0x00, 0x00, 0x00, 0x00, 0x00, 0x00, 0x00
        /*0010*/ 	.byte	0xef, 0x39, 0xfa, 0xfe, 0x42, 0x2e, 0xe6, 0x3f, 0x02, 0x20, 0x2a, 0xfa, 0x0b, 0xab, 0xfc, 0x3f
        /*0020*/ 	.byte	0xf9, 0x2c, 0x92, 0x7c, 0xa7, 0x6c, 0x09, 0x40, 0xc9, 0x79, 0x44, 0x3c, 0x64, 0x26, 0x13, 0x40
        /*0030*/ 	.byte	0xca, 0x01, 0xcf, 0x3a, 0x27, 0x51, 0x1a, 0x40, 0x30, 0xcc, 0x2d, 0xf3, 0xe1, 0x0c, 0x21, 0x40
        /*0040*/ 	.byte	0x0d, 0xb7, 0xfc, 0x82, 0x8e, 0x35, 0x25, 0x40
	.type		costanti,@object
	.size		costanti,(.L_9 - costanti)
costanti:
	.zero		8
.L_9:


//--------------------- .text._Z6evolvi14configurazioneP17curandStateXORWOW --------------------------
	.section	.text._Z6evolvi14configurazioneP17curandStateXORWOW,"ax",@progbits
	.align	128
        .global         _Z6evolvi14configurazioneP17curandStateXORWOW
        .type           _Z6evolvi14configurazioneP17curandStateXORWOW,@function
        .size           _Z6evolvi14configurazioneP17curandStateXORWOW,(.L_x_64 - _Z6evolvi14configurazioneP17curandStateXORWOW)
        .other          _Z6evolvi14configurazioneP17curandStateXORWOW,@"STO_CUDA_ENTRY STV_DEFAULT"
_Z6evolvi14configurazioneP17curandStateXORWOW:
.text._Z6evolvi14configurazioneP17curandStateXORWOW:
[----:B------:R-:W-:Y:S01]  /*0000*/  LDC R1, c[0x0][0x37c] ;  /* 0x0000df00ff017b82 */ /* 0x000fe20000000800 */
[----:B------:R-:W0:Y:S07]  /*0010*/  S2R R3, SR_TID.X ;  /* 0x0000000000037919 */ /* 0x000e2e0000002100 */
[----:B------:R-:W0:Y:S01]  /*0020*/  S2UR UR6, SR_CTAID.X ;  /* 0x00000000000679c3 */ /* 0x000e220000002500 */
[----:B------:R-:W1:Y:S07]  /*0030*/  LDCU.64 UR4, c[0x0][0x358] ;  /* 0x00006b00ff0477ac */ /* 0x000e6e0008000a00 */
[----:B------:R-:W0:Y:S08]  /*0040*/  LDC R0, c[0x0][0x360] ;  /* 0x0000d800ff007b82 */ /* 0x000e300000000800 */
[----:B------:R-:W2:Y:S08]  /*0050*/  LDC.64 R8, c[0x0][0x398] ;  /* 0x0000e600ff087b82 */ /* 0x000eb00000000a00 */
[----:B------:R-:W3:Y:S08]  /*0060*/  LDC.64 R12, c[0x0][0x380] ;  /* 0x0000e000ff0c7b82 */ /* 0x000ef00000000a00 */
[----:B------:R-:W4:Y:S01]  /*0070*/  LDC.64 R10, c[0x0][0x388] ;  /* 0x0000e200ff0a7b82 */ /* 0x000f220000000a00 */
[----:B0-----:R-:W-:-:S04]  /*0080*/  IMAD R3, R0, UR6, R3 ;  /* 0x0000000600037c24 */ /* 0x001fc8000f8e0203 */
[----:B--2---:R-:W-:-:S05]  /*0090*/  IMAD.WIDE R8, R3, 0x30, R8 ;  /* 0x0000003003087825 */ /* 0x004fca00078e0208 */
[----:B-1----:R-:W2:Y:S01]  /*00a0*/  LDG.E R22, desc[UR4][R8.64+0x18] ;  /* 0x0000180408167981 */ /* 0x002ea2000c1e1900 */
[----:B---3--:R-:W-:-:S05]  /*00b0*/  IMAD.WIDE R12, R3, 0x8, R12 ;  /* 0x00000008030c7825 */ /* 0x008fca00078e020c */
[----:B------:R0:W5:Y:S01]  /*00c0*/  LDG.E R0, desc[UR4][R12.64] ;  /* 0x000000040c007981 */ /* 0x000162000c1e1900 */
[----:B----4-:R-:W-:-:S03]  /*00d0*/  IMAD.WIDE R10, R3, 0x8, R10 ;  /* 0x00000008030a7825 */ /* 0x010fc600078e020a */
[----:B------:R0:W5:Y:S04]  /*00e0*/  LDG.E R2, desc[UR4][R12.64+0x4] ;  /* 0x000004040c027981 */ /* 0x000168000c1e1900 */
[----:B------:R0:W5:Y:S04]  /*00f0*/  LDG.E R14, desc[UR4][R10.64] ;  /* 0x000000040a0e7981 */ /* 0x000168000c1e1900 */
[----:B------:R0:W5:Y:S01]  /*0100*/  LDG.E R7, desc[UR4][R10.64+0x4] ;  /* 0x000004040a077981 */ /* 0x000162000c1e1900 */
[----:B------:R-:W-:Y:S01]  /*0110*/  BSSY.RECONVERGENT B0, `(.L_x_0) ;  /* 0x0000051000007945 */ /* 0x000fe20003800200 */
[----:B--2---:R-:W-:-:S13]  /*0120*/  ISETP.NE.AND P0, PT, R22, 0x1, PT ;  /* 0x000000011600780c */ /* 0x004fda0003f05270 */
[----:B0-----:R-:W-:Y:S05]  /*0130*/  @!P0 BRA `(.L_x_1) ;  /* 0x0000000400308947 */ /* 0x001fea0003800000 */
[----:B------:R-:W2:Y:S04]  /*0140*/  LDG.E.64 R18, desc[UR4][R8.64] ;  /* 0x0000000408127981 */ /* 0x000ea8000c1e1b00 */
[----:B------:R-:W3:Y:S04]  /*0150*/  LDG.E.64 R4, desc[UR4][R8.64+0x10] ;  /* 0x0000100408047981 */ /* 0x000ee8000c1e1b00 */
[----:B------:R-:W4:Y:S01]  /*0160*/  LDG.E.64 R16, desc[UR4][R8.64+0x8] ;  /* 0x0000080408107981 */ /* 0x000f22000c1e1b00 */
[----:B------:R-:W-:Y:S01]  /*0170*/  IMAD.MOV.U32 R24, RZ, RZ, 0x3e055027 ;  /* 0x3e055027ff187424 */ /* 0x000fe200078e00ff */
[----:B------:R-:W-:Y:S01]  /*0180*/  BSSY.RECONVERGENT B1, `(.L_x_2) ;  /* 0x0000040000017945 */ /* 0x000fe20003800200 */
[----:B--2---:R-:W-:-:S04]  /*0190*/  SHF.R.U32.HI R6, RZ, 0x2, R19 ;  /* 0x00000002ff067819 */ /* 0x004fc80000011613 */
[----:B------:R-:W-:Y:S01]  /*01a0*/  LOP3.LUT R6, R6, R19, RZ, 0x3c, !PT ;  /* 0x0000001306067212 */ /* 0x000fe200078e3cff */
[----:B---3--:R-:W-:Y:S01]  /*01b0*/  IMAD.SHL.U32 R15, R5, 0x10, RZ ;  /* 0x00000010050f7824 */ /* 0x008fe200078e00ff */
[----:B------:R0:W-:Y:S03]  /*01c0*/  STG.E.64 desc[UR4][R8.64+0x8], R4 ;  /* 0x0000080408007986 */ /* 0x0001e6000c101b04 */
[----:B------:R-:W-:-:S05]  /*01d0*/  IMAD.SHL.U32 R19, R6, 0x2, RZ ;  /* 0x0000000206137824 */ /* 0x000fca00078e00ff */
[----:B------:R-:W-:Y:S01]  /*01e0*/  LOP3.LUT R20, R6, R19, R15, 0x96, !PT ;  /* 0x0000001306147212 */ /* 0x000fe200078e960f */
[----:B------:R-:W-:-:S03]  /*01f0*/  IMAD.MOV.U32 R15, RZ, RZ, 0x2f800000 ;  /* 0x2f800000ff0f7424 */ /* 0x000fc600078e00ff */
[----:B------:R-:W-:-:S04]  /*0200*/  LOP3.LUT R20, R20, R5, RZ, 0x3c, !PT ;  /* 0x0000000514147212 */ /* 0x000fc800078e3cff */
[----:B------:R-:W-:-:S04]  /*0210*/  IADD3 R6, PT, PT, R18, 0x587c5, R20 ;  /* 0x000587c512067810 */ /* 0x000fc80007ffe014 */
[----:B------:R-:W-:-:S05]  /*0220*/  I2FP.F32.U32 R6, R6 ;  /* 0x0000000600067245 */ /* 0x000fca0000201000 */
[----:B------:R-:W-:-:S05]  /*0230*/  FFMA R6, R6, R15, 1.1641532182693481445e-10 ;  /* 0x2f00000006067423 */ /* 0x000fca000000000f */
[----:B------:R-:W-:-:S04]  /*0240*/  FSETP.GEU.AND P0, PT, R6, 1.175494350822287508e-38, PT ;  /* 0x008000000600780b */ /* 0x000fc80003f0e000 */
[----:B------:R-:W-:-:S09]  /*0250*/  FSEL R19, RZ, -23, P0 ;  /* 0xc1b80000ff137808 */ /* 0x000fd20000000000 */
[----:B------:R-:W-:-:S05]  /*0260*/  @!P0 FMUL R6, R6, 8388608 ;  /* 0x4b00000006068820 */ /* 0x000fca0000400000 */
[C---:B------:R-:W-:Y:S02]  /*0270*/  IADD3 R15, PT, PT, R6.reuse, -0x3f2aaaab, RZ ;  /* 0xc0d55555060f7810 */ /* 0x040fe40007ffe0ff */
[----:B------:R-:W-:Y:S02]  /*0280*/  ISETP.GT.U32.AND P0, PT, R6, 0x7f7fffff, PT ;  /* 0x7f7fffff0600780c */ /* 0x000fe40003f04070 */
[----:B------:R-:W-:-:S05]  /*0290*/  LOP3.LUT R21, R15, 0xff800000, RZ, 0xc0, !PT ;  /* 0xff8000000f157812 */ /* 0x000fca00078ec0ff */
[----:B------:R-:W-:-:S04]  /*02a0*/  IMAD.IADD R15, R6, 0x1, -R21 ;  /* 0x00000001060f7824 */ /* 0x000fc800078e0a15 */
[----:B------:R-:W-:Y:S01]  /*02b0*/  FADD R23, R15, -1 ;  /* 0xbf8000000f177421 */ /* 0x000fe20000000000 */
[----:B----4-:R-:W-:-:S03]  /*02c0*/  SHF.R.U32.HI R15, RZ, 0x2, R16 ;  /* 0x00000002ff0f7819 */ /* 0x010fc60000011610 */
[----:B------:R-:W-:Y:S01]  /*02d0*/  FFMA R24, R23, -R24, 0.14084610342979431152 ;  /* 0x3e1039f617187423 */ /* 0x000fe20000000818 */
[----:B------:R-:W-:Y:S02]  /*02e0*/  LOP3.LUT R15, R15, R16, RZ, 0x3c, !PT ;  /* 0x000000100f0f7212 */ /* 0x000fe400078e3cff */
[----:B------:R-:W-:Y:S01]  /*02f0*/  SHF.L.U32 R16, R20, 0x4, RZ ;  /* 0x0000000414107819 */ /* 0x000fe200000006ff */
[----:B------:R-:W-:-:S04]  /*0300*/  FFMA R24, R23, R24, -0.12148627638816833496 ;  /* 0xbdf8cdcc17187423 */ /* 0x000fc80000000018 */
[----:B------:R-:W-:-:S04]  /*0310*/  FFMA R24, R23, R24, 0.13980610668659210205 ;  /* 0x3e0f295517187423 */ /* 0x000fc80000000018 */
[----:B------:R-:W-:-:S04]  /*0320*/  FFMA R24, R23, R24, -0.16684235632419586182 ;  /* 0xbe2ad8b917187423 */ /* 0x000fc80000000018 */
[----:B------:R-:W-:-:S04]  /*0330*/  FFMA R24, R23, R24, 0.20012299716472625732 ;  /* 0x3e4ced0b17187423 */ /* 0x000fc80000000018 */
[----:B------:R-:W-:-:S04]  /*0340*/  FFMA R24, R23, R24, -0.24999669194221496582 ;  /* 0xbe7fff2217187423 */ /* 0x000fc80000000018 */
[----:B------:R-:W-:-:S04]  /*0350*/  FFMA R24, R23, R24, 0.33333182334899902344 ;  /* 0x3eaaaa7817187423 */ /* 0x000fc80000000018 */
[C---:B------:R-:W-:Y:S01]  /*0360*/  FFMA R26, R23.reuse, R24, -0.5 ;  /* 0xbf000000171a7423 */ /* 0x040fe20000000018 */
[----:B------:R-:W-:Y:S01]  /*0370*/  I2FP.F32.S32 R24, R21 ;  /* 0x0000001500187245 */ /* 0x000fe20000201400 */
[----:B------:R-:W-:Y:S02]  /*0380*/  IMAD.MOV.U32 R21, RZ, RZ, 0x7f800000 ;  /* 0x7f800000ff157424 */ /* 0x000fe400078e00ff */
[----:B------:R-:W-:Y:S02]  /*0390*/  FMUL R26, R23, R26 ;  /* 0x0000001a171a7220 */ /* 0x000fe40000400000 */
[----:B------:R-:W-:Y:S01]  /*03a0*/  FFMA R24, R24, 1.1920928955078125e-07, R19 ;  /* 0x3400000018187823 */ /* 0x000fe20000000013 */
[----:B------:R-:W-:Y:S02]  /*03b0*/  IMAD.SHL.U32 R19, R15, 0x2, RZ ;  /* 0x000000020f137824 */ /* 0x000fe400078e00ff */
[----:B------:R-:W-:-:S04]  /*03c0*/  FFMA R23, R23, R26, R23 ;  /* 0x0000001a17177223 */ /* 0x000fc80000000017 */
[----:B------:R-:W-:Y:S01]  /*03d0*/  FFMA R23, R24, 0.69314718246459960938, R23 ;  /* 0x3f31721818177823 */ /* 0x000fe20000000017 */
[----:B------:R-:W-:Y:S01]  /*03e0*/  @P0 FFMA R23, R6, R21, +INF ;  /* 0x7f80000006170423 */ /* 0x000fe20000000015 */
[----:B------:R-:W-:Y:S01]  /*03f0*/  LOP3.LUT R19, R15, R19, R16, 0x96, !PT ;  /* 0x000000130f137212 */ /* 0x000fe200078e9610 */
[----:B------:R-:W-:Y:S01]  /*0400*/  VIADD R16, R18, 0xb0f8a ;  /* 0x000b0f8a12107836 */ /* 0x000fe20000000000 */
[----:B------:R-:W-:Y:S01]  /*0410*/  FSETP.NEU.AND P0, PT, R6, RZ, PT ;  /* 0x000000ff0600720b */ /* 0x000fe20003f0d000 */
[----:B------:R-:W-:Y:S01]  /*0420*/  FMUL R23, R23, -2 ;  /* 0xc000000017177820 */ /* 0x000fe20000400000 */
[----:B------:R-:W-:Y:S02]  /*0430*/  LOP3.LUT R21, R19, R20, RZ, 0x3c, !PT ;  /* 0x0000001413157212 */ /* 0x000fe400078e3cff */
[----:B------:R0:W-:Y:S02]  /*0440*/  STG.E.64 desc[UR4][R8.64], R16 ;  /* 0x0000001008007986 */ /* 0x0001e4000c101b04 */
[----:B------:R-:W-:-:S02]  /*0450*/  FSEL R23, R23, +INF , P0 ;  /* 0x7f80000017177808 */ /* 0x000fc40000000000 */
[----:B------:R0:W-:Y:S01]  /*0460*/  STG.E.64 desc[UR4][R8.64+0x10], R20 ;  /* 0x0000101408007986 */ /* 0x0001e2000c101b04 */
[----:B------:R-:W-:Y:S01]  /*0470*/  IADD3 R6, PT, PT, R21, R16, RZ ;  /* 0x0000001015067210 */ /* 0x000fe20007ffe0ff */
[----:B------:R0:W1:Y:S01]  /*0480*/  MUFU.RSQ R18, R23 ;  /* 0x0000001700127308 */ /* 0x0000620000001400 */
[----:B------:R-:W-:Y:S02]  /*0490*/  VIADD R15, R23, 0xf3000000 ;  /* 0xf3000000170f7836 */ /* 0x000fe40000000000 */
[----:B------:R-:W-:-:S03]  /*04a0*/  I2FP.F32.U32 R6, R6 ;  /* 0x0000000600067245 */ /* 0x000fc60000201000 */
[----:B------:R-:W-:Y:S01]  /*04b0*/  ISETP.GT.U32.AND P0, PT, R15, 0x727fffff, PT ;  /* 0x727fffff0f00780c */ /* 0x000fe20003f04070 */
[----:B------:R-:W-:-:S04]  /*04c0*/  IMAD.MOV.U32 R15, RZ, RZ, 0x30c90fdb ;  /* 0x30c90fdbff0f7424 */ /* 0x000fc800078e00ff */
[----:B------:R-:W-:-:S08]  /*04d0*/  FFMA R15, R6, R15, 7.314590599882819788e-10 ;  /* 0x30490fdb060f7423 */ /* 0x000fd0000000000f */
[----:B01----:R-:W-:Y:S05]  /*04e0*/  @!P0 BRA `(.L_x_3) ;  /* 0x0000000000148947 */ /* 0x003fea0003800000 */
[----:B------:R-:W-:Y:S01]  /*04f0*/  IMAD.MOV.U32 R6, RZ, RZ, R23 ;  /* 0x000000ffff067224 */ /* 0x000fe200078e0017 */
[----:B------:R-:W-:-:S07]  /*0500*/  MOV R21, 0x520 ;  /* 0x0000052000157802 */ /* 0x000fce0000000f00 */
[----:B-----5:R-:W-:Y:S05]  /*0510*/  CALL.REL.NOINC `($__internal_1_$__cuda_sm20_sqrt_rn_f32_slowpath) ;  /* 0x0000001400507944 */ /* 0x020fea0003c00000 */
[----:B------:R-:W-:Y:S01]  /*0520*/  IMAD.MOV.U32 R4, RZ, RZ, R6 ;  /* 0x000000ffff047224 */ /* 0x000fe200078e0006 */
[----:B------:R-:W-:Y:S06]  /*0530*/  BRA `(.L_x_4) ;  /* 0x0000000000107947 */ /* 0x000fec0003800000 */
.L_x_3:
[----:B------:R-:W-:Y:S01]  /*0540*/  FMUL.FTZ R4, R23, R18 ;  /* 0x0000001217047220 */ /* 0x000fe20000410000 */
[----:B------:R-:W-:-:S03]  /*0550*/  FMUL.FTZ R18, R18, 0.5 ;  /* 0x3f00000012127820 */ /* 0x000fc60000410000 */
[----:B------:R-:W-:-:S04]  /*0560*/  FFMA R23, -R4, R4, R23 ;  /* 0x0000000404177223 */ /* 0x000fc80000000117 */
[----:B------:R-:W-:-:S07]  /*0570*/  FFMA R4, R23, R18, R4 ;  /* 0x0000001217047223 */ /* 0x000fce0000000004 */
.L_x_4:
[----:B------:R-:W-:Y:S05]  /*0580*/  BSYNC.RECONVERGENT B1 ;  /* 0x0000000000017941 */ /* 0x000fea0003800200 */
.L_x_2:
[----:B------:R-:W-:-:S04]  /*0590*/  FMUL.RZ R15, R15, 0.15915493667125701904 ;  /* 0x3e22f9830f0f7820 */ /* 0x000fc8000040c000 */
[----:B------:R-:W0:Y:S02]  /*05a0*/  MUFU.COS R5, R15 ;  /* 0x0000000f00057308 */ /* 0x000e240000000000 */
[----:B0-----:R-:W-:-:S06]  /*05b0*/  FMUL R16, R5, R4 ;  /* 0x0000000405107220 */ /* 0x001fcc0000400000 */
[----:B------:R-:W0:Y:S01]  /*05c0*/  MUFU.SIN R5, R15 ;  /* 0x0000000f00057308 */ /* 0x000e220000000400 */
[----:B------:R1:W-:Y:S01]  /*05d0*/  STG.E desc[UR4][R8.64+0x20], R16 ;  /* 0x0000201008007986 */ /* 0x0003e2000c101904 */
[----:B0-----:R-:W-:Y:S01]  /*05e0*/  FMUL R4, R5, R4 ;  /* 0x0000000405047220 */ /* 0x001fe20000400000 */
[----:B-1----:R-:W-:Y:S06]  /*05f0*/  BRA `(.L_x_5) ;  /* 0x0000000000087947 */ /* 0x002fec0003800000 */
.L_x_1:
[----:B------:R-:W2:Y:S02]  /*0600*/  LDG.E R16, desc[UR4][R8.64+0x20] ;  /* 0x0000200408107981 */ /* 0x000ea4000c1e1900 */
[----:B--2---:R-:W-:-:S07]  /*0610*/  MOV R4, R16 ;  /* 0x0000001000047202 */ /* 0x004fce0000000f00 */
.L_x_5:
[----:B------:R-:W-:Y:S05]  /*0620*/  BSYNC.RECONVERGENT B0 ;  /* 0x0000000000007941 */ /* 0x000fea0003800200 */
.L_x_0:
[----:B------:R-:W0:Y:S01]  /*0630*/  LDCU.64 UR6, c[0x3][0x48] ;  /* 0x00c00900ff0677ac */ /* 0x000e220008000a00 */
[----:B------:R-:W-:Y:S01]  /*0640*/  ISETP.NE.AND P0, PT, R22, 0x1, PT ;  /* 0x000000011600780c */ /* 0x000fe20003f05270 */
[----:B------:R-:W-:Y:S01]  /*0650*/  BSSY.RECONVERGENT B0, `(.L_x_6) ;  /* 0x0000051000007945 */ /* 0x000fe20003800200 */
[----:B------:R-:W-:Y:S02]  /*0660*/  IMAD.MOV.U32 R21, RZ, RZ, RZ ;  /* 0x000000ffff157224 */ /* 0x000fe400078e00ff */
[----:B0----5:R-:W-:Y:S01]  /*0670*/  FFMA R15, -R0, UR6, R0 ;  /* 0x00000006000f7c23 */ /* 0x021fe20008000100 */
[----:B------:R-:W-:-:S03]  /*0680*/  FFMA R5, -R2, UR6, R2 ;  /* 0x0000000602057c23 */ /* 0x000fc60008000102 */
[----:B------:R-:W-:-:S05]  /*0690*/  FFMA R4, R4, UR7, R15 ;  /* 0x0000000704047c23 */ /* 0x000fca000800000f */
[----:B------:R-:W-:Y:S05]  /*06a0*/  @P0 BRA `(.L_x_7) ;  /* 0x00000004002c0947 */ /* 0x000fea0003800000 */
        /* <DEDUP_REMOVED lines=8> */
[----:B------:R0:W-:Y:S02]  /*0730*/  STG.E.64 desc[UR4][R8.64+0x8], R16 ;  /* 0x0000081008007986 */ /* 0x0001e4000c101b04 */
[----:B------:R-:W-:-:S04]  /*0740*/  SHF.L.U32 R2, R0, 0x1, RZ ;  /* 0x0000000100027819 */ /* 0x000fc800000006ff */
[----:B------:R-:W-:Y:S01]  /*0750*/  LOP3.LUT R2, R0, R2, R15, 0x96, !PT ;  /* 0x0000000200027212 */ /* 0x000fe200078e960f */
[----:B------:R-:W-:-:S03]  /*0760*/  IMAD.MOV.U32 R15, RZ, RZ, 0x2f800000 ;  /* 0x2f800000ff0f7424 */ /* 0x000fc600078e00ff */
[----:B------:R-:W-:-:S04]  /*0770*/  LOP3.LUT R22, R2, R17, RZ, 0x3c, !PT ;  /* 0x0000001102167212 */ /* 0x000fc800078e3cff */
[----:B------:R-:W-:-:S04]  /*0780*/  IADD3 R0, PT, PT, R20, 0x587c5, R22 ;  /* 0x000587c514007810 */ /* 0x000fc80007ffe016 */
[----:B------:R-:W-:-:S05]  /*0790*/  I2FP.F32.U32 R0, R0 ;  /* 0x0000000000007245 */ /* 0x000fca0000201000 */
[----:B------:R-:W-:Y:S01]  /*07a0*/  FFMA R0, R0, R15, 1.1641532182693481445e-10 ;  /* 0x2f00000000007423 */ /* 0x000fe2000000000f */
[----:B------:R-:W-:-:S04]  /*07b0*/  IMAD.MOV.U32 R15, RZ, RZ, 0x3e055027 ;  /* 0x3e055027ff0f7424 */ /* 0x000fc800078e00ff */
[----:B------:R-:W-:-:S13]  /*07c0*/  FSETP.GEU.AND P0, PT, R0, 1.175494350822287508e-38, PT ;  /* 0x008000000000780b */ /* 0x000fda0003f0e000 */
[----:B------:R-:W-:-:S04]  /*07d0*/  @!P0 FMUL R0, R0, 8388608 ;  /* 0x4b00000000008820 */ /* 0x000fc80000400000 */
[----:B------:R-:W-:-:S05]  /*07e0*/  VIADD R2, R0, 0xc0d55555 ;  /* 0xc0d5555500027836 */ /* 0x000fca0000000000 */
[----:B------:R-:W-:-:S04]  /*07f0*/  LOP3.LUT R21, R2, 0xff800000, RZ, 0xc0, !PT ;  /* 0xff80000002157812 */ /* 0x000fc800078ec0ff */
[-C--:B------:R-:W-:Y:S02]  /*0800*/  IADD3 R2, PT, PT, R0, -R21.reuse, RZ ;  /* 0x8000001500027210 */ /* 0x080fe40007ffe0ff */
[----:B------:R-:W-:-:S03]  /*0810*/  I2FP.F32.S32 R21, R21 ;  /* 0x0000001500157245 */ /* 0x000fc60000201400 */
[----:B------:R-:W-:Y:S01]  /*0820*/  FADD R6, R2, -1 ;  /* 0xbf80000002067421 */ /* 0x000fe20000000000 */
[----:B------:R-:W-:Y:S02]  /*0830*/  FSEL R2, RZ, -23, P0 ;  /* 0xc1b80000ff027808 */ /* 0x000fe40000000000 */
[----:B------:R-:W-:Y:S01]  /*0840*/  ISETP.GT.U32.AND P0, PT, R0, 0x7f7fffff, PT ;  /* 0x7f7fffff0000780c */ /* 0x000fe20003f04070 */
[----:B------:R-:W-:Y:S02]  /*0850*/  FFMA R15, R6, -R15, 0.14084610342979431152 ;  /* 0x3e1039f6060f7423 */ /* 0x000fe4000000080f */
[----:B------:R-:W-:Y:S01]  /*0860*/  FFMA R21, R21, 1.1920928955078125e-07, R2 ;  /* 0x3400000015157823 */ /* 0x000fe20000000002 */
[----:B------:R-:W-:Y:S01]  /*0870*/  SHF.L.U32 R2, R22, 0x4, RZ ;  /* 0x0000000416027819 */ /* 0x000fe200000006ff */
[----:B------:R-:W-:-:S04]  /*0880*/  FFMA R15, R6, R15, -0.12148627638816833496 ;  /* 0xbdf8cdcc060f7423 */ /* 0x000fc8000000000f */
[----:B------:R-:W-:-:S04]  /*0890*/  FFMA R15, R6, R15, 0.13980610668659210205 ;  /* 0x3e0f2955060f7423 */ /* 0x000fc8000000000f */
[----:B------:R-:W-:-:S04]  /*08a0*/  FFMA R15, R6, R15, -0.16684235632419586182 ;  /* 0xbe2ad8b9060f7423 */ /* 0x000fc8000000000f */
[----:B------:R-:W-:-:S04]  /*08b0*/  FFMA R15, R6, R15, 0.20012299716472625732 ;  /* 0x3e4ced0b060f7423 */ /* 0x000fc8000000000f */
[----:B------:R-:W-:-:S04]  /*08c0*/  FFMA R15, R6, R15, -0.24999669194221496582 ;  /* 0xbe7fff22060f7423 */ /* 0x000fc8000000000f */
[----:B------:R-:W-:Y:S01]  /*08d0*/  FFMA R23, R6, R15, 0.33333182334899902344 ;  /* 0x3eaaaa7806177423 */ /* 0x000fe2000000000f */
[----:B----4-:R-:W-:-:S03]  /*08e0*/  SHF.R.U32.HI R15, RZ, 0x2, R18 ;  /* 0x00000002ff0f7819 */ /* 0x010fc60000011612 */
[----:B------:R-:W-:Y:S01]  /*08f0*/  FFMA R23, R6, R23, -0.5 ;  /* 0xbf00000006177423 */ /* 0x000fe20000000017 */
[----:B------:R-:W-:-:S03]  /*0900*/  LOP3.LUT R15, R15, R18, RZ, 0x3c, !PT ;  /* 0x000000120f0f7212 */ /* 0x000fc600078e3cff */
[----:B------:R-:W-:-:S04]  /*0910*/  FMUL R23, R6, R23 ;  /* 0x0000001706177220 */ /* 0x000fc80000400000 */
[----:B------:R-:W-:Y:S01]  /*0920*/  FFMA R18, R6, R23, R6 ;  /* 0x0000001706127223 */ /* 0x000fe20000000006 */
[----:B------:R-:W-:-:S03]  /*0930*/  IMAD.SHL.U32 R6, R15, 0x2, RZ ;  /* 0x000000020f067824 */ /* 0x000fc600078e00ff */
        /* <DEDUP_REMOVED lines=8> */
[----:B------:R-:W-:Y:S01]  /*09c0*/  FSEL R6, R21, +INF , P0 ;  /* 0x7f80000015067808 */ /* 0x000fe20000000000 */
[----:B------:R-:W-:Y:S01]  /*09d0*/  IMAD.IADD R0, R23, 0x1, R18 ;  /* 0x0000000117007824 */ /* 0x000fe200078e0212 */
[----:B------:R0:W-:Y:S01]  /*09e0*/  STG.E.64 desc[UR4][R8.64+0x10], R22 ;  /* 0x0000101608007986 */ /* 0x0001e2000c101b04 */
[----:B------:R-:W-:Y:S01]  /*09f0*/  IMAD.MOV.U32 R21, RZ, RZ, 0x30c90fdb ;  /* 0x30c90fdbff157424 */ /* 0x000fe200078e00ff */
[----:B------:R-:W-:Y:S01]  /*0a00*/  IADD3 R2, PT, PT, R6, -0xd000000, RZ ;  /* 0xf300000006027810 */ /* 0x000fe20007ffe0ff */
[----:B------:R0:W1:Y:S01]  /*0a10*/  MUFU.RSQ R15, R6 ;  /* 0x00000006000f7308 */ /* 0x0000620000001400 */
[----:B------:R-:W-:-:S02]  /*0a20*/  I2FP.F32.U32 R0, R0 ;  /* 0x0000000000007245 */ /* 0x000fc40000201000 */
[----:B------:R-:W-:-:S03]  /*0a30*/  ISETP.GT.U32.AND P0, PT, R2, 0x727fffff, PT ;  /* 0x727fffff0200780c */ /* 0x000fc60003f04070 */
[----:B------:R-:W-:-:S10]  /*0a40*/  FFMA R0, R0, R21, 7.314590599882819788e-10 ;  /* 0x30490fdb00007423 */ /* 0x000fd40000000015 */
[----:B0-----:R-:W-:Y:S05]  /*0a50*/  @!P0 BRA `(.L_x_9) ;  /* 0x0000000000108947 */ /* 0x001fea0003800000 */
[----:B------:R-:W-:-:S07]  /*0a60*/  MOV R21, 0xa80 ;  /* 0x00000a8000157802 */ /* 0x000fce0000000f00 */
[----:B-1----:R-:W-:Y:S05]  /*0a70*/  CALL.REL.NOINC `($__internal_1_$__cuda_sm20_sqrt_rn_f32_slowpath) ;  /* 0x0000000c00f87944 */ /* 0x002fea0003c00000 */
[----:B------:R-:W-:Y:S01]  /*0a80*/  MOV R16, R6 ;  /* 0x0000000600107202 */ /* 0x000fe20000000f00 */
[----:B------:R-:W-:Y:S06]  /*0a90*/  BRA `(.L_x_10) ;  /* 0x0000000000107947 */ /* 0x000fec0003800000 */
.L_x_9:
[----:B-1----:R-:W-:Y:S01]  /*0aa0*/  FMUL.FTZ R17, R6, R15 ;  /* 0x0000000f06117220 */ /* 0x002fe20000410000 */
[----:B------:R-:W-:-:S03]  /*0ab0*/  FMUL.FTZ R15, R15, 0.5 ;  /* 0x3f0000000f0f7820 */ /* 0x000fc60000410000 */
[----:B------:R-:W-:-:S04]  /*0ac0*/  FFMA R6, -R17, R17, R6 ;  /* 0x0000001111067223 */ /* 0x000fc80000000106 */
[----:B------:R-:W-:-:S07]  /*0ad0*/  FFMA R16, R6, R15, R17 ;  /* 0x0000000f06107223 */ /* 0x000fce0000000011 */
.L_x_10:
[----:B------:R-:W-:Y:S05]  /*0ae0*/  BSYNC.RECONVERGENT B1 ;  /* 0x0000000000017941 */ /* 0x000fea0003800200 */
.L_x_8:
[----:B------:R-:W-:Y:S01]  /*0af0*/  FMUL.RZ R0, R0, 0.15915493667125701904 ;  /* 0x3e22f98300007820 */ /* 0x000fe2000040c000 */
[----:B------:R-:W-:-:S03]  /*0b00*/  IMAD.MOV.U32 R21, RZ, RZ, 0x1 ;  /* 0x00000001ff157424 */ /* 0x000fc600078e00ff */
[----:B------:R-:W0:Y:S02]  /*0b10*/  MUFU.COS R15, R0 ;  /* 0x00000000000f7308 */ /* 0x000e240000000000 */
[----:B0-----:R-:W-:-:S06]  /*0b20*/  FMUL R17, R15, R16 ;  /* 0x000000100f117220 */ /* 0x001fcc0000400000 */
[----:B------:R-:W0:Y:S01]  /*0b30*/  MUFU.SIN R15, R0 ;  /* 0x00000000000f7308 */ /* 0x000e220000000400 */
[----:B------:R1:W-:Y:S02]  /*0b40*/  STG.E desc[UR4][R8.64+0x20], R17 ;  /* 0x0000201108007986 */ /* 0x0003e4000c101904 */
[----:B01----:R-:W-:-:S07]  /*0b50*/  FMUL R16, R15, R16 ;  /* 0x000000100f107220 */ /* 0x003fce0000400000 */
.L_x_7:
[----:B------:R-:W-:Y:S05]  /*0b60*/  BSYNC.RECONVERGENT B0 ;  /* 0x0000000000007941 */ /* 0x000fea0003800200 */
.L_x_6:
[----:B------:R-:W0:Y:S01]  /*0b70*/  LDCU UR6, c[0x3][0x4c] ;  /* 0x00c00980ff0677ac */ /* 0x000e220008000800 */
[----:B------:R-:W-:Y:S01]  /*0b80*/  F2F.F64.F32 R6, R7 ;  /* 0x0000000700067310 */ /* 0x000fe20000201800 */
[----:B------:R1:W-:Y:S01]  /*0b90*/  STG.E desc[UR4][R8.64+0x18], R21 ;  /* 0x0000181508007986 */ /* 0x0003e2000c101904 */
[----:B------:R-:W-:Y:S01]  /*0ba0*/  BSSY.RECONVERGENT B0, `(.L_x_11) ;  /* 0x000001a000007945 */ /* 0x000fe20003800200 */
[----:B------:R-:W-:-:S05]  /*0bb0*/  UMOV UR7, 0x3f50624d ;  /* 0x3f50624d00077882 */ /* 0x000fca0000000000 */
[----:B------:R-:W-:Y:S01]  /*0bc0*/  F2F.F64.F32 R14, R14 ;  /* 0x0000000e000e7310 */ /* 0x000fe20000201800 */
[----:B0-----:R-:W-:Y:S01]  /*0bd0*/  FFMA R5, R16, UR6, R5 ;  /* 0x0000000610057c23 */ /* 0x001fe20008000005 */
[----:B------:R-:W-:-:S06]  /*0be0*/  UMOV UR6, 0xd2f1a9fc ;  /* 0xd2f1a9fc00067882 */ /* 0x000fcc0000000000 */
[----:B------:R-:W0:Y:S08]  /*0bf0*/  F2F.F64.F32 R16, R4 ;  /* 0x0000000400107310 */ /* 0x000e300000201800 */
[----:B------:R-:W2:Y:S01]  /*0c00*/  F2F.F64.F32 R18, R5 ;  /* 0x0000000500127310 */ /* 0x000ea20000201800 */
[----:B0-----:R-:W-:-:S07]  /*0c10*/  DFMA R16, R16, UR6, R14 ;  /* 0x0000000610107c2b */ /* 0x001fce000800000e */
[----:B------:R-:W-:Y:S01]  /*0c20*/  F2F.F32.F64 R2, R16 ;  /* 0x0000001000027310 */ /* 0x000fe20000301000 */
[----:B--2---:R-:W-:-:S07]  /*0c30*/  DFMA R18, R18, UR6, R6 ;  /* 0x0000000612127c2b */ /* 0x004fce0008000006 */
[----:B------:R-:W0:Y:S02]  /*0c40*/  F2F.F32.F64 R0, R18 ;  /* 0x0000001200007310 */ /* 0x000e240000301000 */
[----:B0-----:R-:W-:-:S04]  /*0c50*/  FMUL R15, R0, R0 ;  /* 0x00000000000f7220 */ /* 0x001fc80000400000 */
[----:B------:R-:W-:-:S04]  /*0c60*/  FFMA R14, R2, R2, R15 ;  /* 0x00000002020e7223 */ /* 0x000fc8000000000f */
[----:B------:R-:W-:Y:S01]  /*0c70*/  VIADD R6, R14, 0xf3000000 ;  /* 0xf30000000e067836 */ /* 0x000fe20000000000 */
[----:B------:R1:W0:Y:S04]  /*0c80*/  MUFU.RSQ R7, R14 ;  /* 0x0000000e00077308 */ /* 0x0002280000001400 */
[----:B------:R-:W-:-:S13]  /*0c90*/  ISETP.GT.U32.AND P0, PT, R6, 0x727fffff, PT ;  /* 0x727fffff0600780c */ /* 0x000fda0003f04070 */
[----:B01----:R-:W-:Y:S05]  /*0ca0*/  @!P0 BRA `(.L_x_12) ;  /* 0x0000000000148947 */ /* 0x003fea0003800000 */
[----:B------:R-:W-:Y:S02]  /*0cb0*/  MOV R6, R14 ;  /* 0x0000000e00067202 */ /* 0x000fe40000000f00 */
[----:B------:R-:W-:-:S07]  /*0cc0*/  MOV R21, 0xce0 ;  /* 0x00000ce000157802 */ /* 0x000fce0000000f00 */
[----:B------:R-:W-:Y:S05]  /*0cd0*/  CALL.REL.NOINC `($__internal_1_$__cuda_sm20_sqrt_rn_f32_slowpath) ;  /* 0x0000000c00607944 */ /* 0x000fea0003c00000 */
[----:B------:R-:W-:Y:S01]  /*0ce0*/  IMAD.MOV.U32 R15, RZ, RZ, R6 ;  /* 0x000000ffff0f7224 */ /* 0x000fe200078e0006 */
[----:B------:R-:W-:Y:S06]  /*0cf0*/  BRA `(.L_x_13) ;  /* 0x0000000000107947 */ /* 0x000fec0003800000 */
.L_x_12:
[----:B------:R-:W-:Y:S01]  /*0d00*/  FMUL.FTZ R15, R14, R7 ;  /* 0x000000070e0f7220 */ /* 0x000fe20000410000 */
[----:B------:R-:W-:-:S03]  /*0d10*/  FMUL.FTZ R7, R7, 0.5 ;  /* 0x3f00000007077820 */ /* 0x000fc60000410000 */
[----:B------:R-:W-:-:S04]  /*0d20*/  FFMA R6, -R15, R15, R14 ;  /* 0x0000000f0f067223 */ /* 0x000fc8000000010e */
[----:B------:R-:W-:-:S07]  /*0d30*/  FFMA R15, R6, R7, R15 ;  /* 0x00000007060f7223 */ /* 0x000fce000000000f */
.L_x_13:
[----:B------:R-:W-:Y:S05]  /*0d40*/  BSYNC.RECONVERGENT B0 ;  /* 0x0000000000007941 */ /* 0x000fea0003800200 */
.L_x_11:
[----:B------:R-:W-:Y:S01]  /*0d50*/  FSETP.GEU.AND P0, PT, R15, 1, PT ;  /* 0x3f8000000f00780b */ /* 0x000fe20003f0e000 */
[----:B------:R-:W-:Y:S01]  /*0d60*/  BSSY.RECONVERGENT B0, `(.L_x_14) ;  /* 0x000005a000007945 */ /* 0x000fe20003800200 */
[----:B------:R-:W-:Y:S01]  /*0d70*/  IMAD.MOV.U32 R17, RZ, RZ, RZ ;  /* 0x000000ffff117224 */ /* 0x000fe200078e00ff */
[----:B------:R-:W-:-:S10]  /*0d80*/  MOV R6, RZ ;  /* 0x000000ff00067202 */ /* 0x000fd40000000f00 */
[----:B------:R-:W-:Y:S05]  /*0d90*/  @!P0 BRA `(.L_x_15) ;  /* 0x0000000400588947 */ /* 0x000fea0003800000 */
[----:B------:R-:W0:Y:S01]  /*0da0*/  MUFU.RCP R6, R15 ;  /* 0x0000000f00067308 */ /* 0x000e220000001000 */
[----:B------:R-:W-:Y:S07]  /*0db0*/  BSSY.RECONVERGENT B1, `(.L_x_16) ;  /* 0x000000d000017945 */ /* 0x000fee0003800200 */
[----:B------:R-:W1:Y:S01]  /*0dc0*/  FCHK P0, R2, R15 ;  /* 0x0000000f02007302 */ /* 0x000e620000000000 */
[----:B0-----:R-:W-:-:S04]  /*0dd0*/  FFMA R7, R6, -R15, 1 ;  /* 0x3f80000006077423 */ /* 0x001fc8000000080f */
[----:B------:R-:W-:-:S04]  /*0de0*/  FFMA R7, R6, R7, R6 ;  /* 0x0000000706077223 */ /* 0x000fc80000000006 */
[----:B------:R-:W-:-:S04]  /*0df0*/  FFMA R6, R2, R7, RZ ;  /* 0x0000000702067223 */ /* 0x000fc800000000ff */
[----:B------:R-:W-:-:S04]  /*0e00*/  FFMA R8, R6, -R15, R2 ;  /* 0x8000000f06087223 */ /* 0x000fc80000000002 */
[----:B------:R-:W-:Y:S01]  /*0e10*/  FFMA R7, R7, R8, R6 ;  /* 0x0000000807077223 */ /* 0x000fe20000000006 */
[----:B-1----:R-:W-:Y:S06]  /*0e20*/  @!P0 BRA `(.L_x_17) ;  /* 0x0000000000148947 */ /* 0x002fec0003800000 */
[----:B------:R-:W-:Y:S01]  /*0e30*/  IMAD.MOV.U32 R6, RZ, RZ, R2 ;  /* 0x000000ffff067224 */ /* 0x000fe200078e0002 */
[----:B------:R-:W-:Y:S01]  /*0e40*/  MOV R8, 0xe70 ;  /* 0x00000e7000087802 */ /* 0x000fe20000000f00 */
[----:B------:R-:W-:-:S07]  /*0e50*/  IMAD.MOV.U32 R9, RZ, RZ, R15 ;  /* 0x000000ffff097224 */ /* 0x000fce00078e000f */
[----:B------:R-:W-:Y:S05]  /*0e60*/  CALL.REL.NOINC `($__internal_2_$__cuda_sm3x_div_rn_noftz_f32_slowpath) ;  /* 0x0000000c00587944 */ /* 0x000fea0003c00000 */
[----:B------:R-:W-:-:S07]  /*0e70*/  MOV R7, R6 ;  /* 0x0000000600077202 */ /* 0x000fce0000000f00 */
.L_x_17:
[----:B------:R-:W-:Y:S05]  /*0e80*/  BSYNC.RECONVERGENT B1 ;  /* 0x0000000000017941 */ /* 0x000fea0003800200 */
.L_x_16:
        /* <DEDUP_REMOVED lines=14> */
.L_x_19:
[----:B------:R-:W-:Y:S05]  /*0f70*/  BSYNC.RECONVERGENT B1 ;  /* 0x0000000000017941 */ /* 0x000fea0003800200 */
.L_x_18:
[----:B------:R-:W0:Y:S01]  /*0f80*/  MUFU.RCP64H R17, 0.00099999923259019851685 ;  /* 0x3f50624d00117908 */ /* 0x000e220000001800 */
[----:B------:R-:W-:Y:S02]  /*0f90*/  HFMA2 R16, -RZ, RZ, 0, 5.9604644775390625e-08 ;  /* 0x00000001ff107431 */ /* 0x000fe400000001ff */
[----:B------:R-:W-:Y:S01]  /*0fa0*/  IMAD.MOV.U32 R14, RZ, RZ, -0x2d0e5604 ;  /* 0xd2f1a9fcff0e7424 */ /* 0x000fe200078e00ff */
[----:B------:R-:W-:Y:S01]  /*0fb0*/  BSSY.RECONVERGENT B1, `(.L_x_20) ;  /* 0x0000018000017945 */ /* 0x000fe20003800200 */
[----:B------:R-:W-:Y:S02]  /*0fc0*/  IMAD.MOV.U32 R15, RZ, RZ, 0x3f50624d ;  /* 0x3f50624dff0f7424 */ /* 0x000fe400078e00ff */
[----:B------:R-:W-:-:S04]  /*0fd0*/  IMAD.MOV.U32 R8, RZ, RZ, -0x2d0e5604 ;  /* 0xd2f1a9fcff087424 */ /* 0x000fc800078e00ff */
[----:B0-----:R-:W-:-:S08]  /*0fe0*/  DFMA R18, R16, -R14, 1 ;  /* 0x3ff000001012742b */ /* 0x001fd0000000080e */
[----:B------:R-:W-:-:S08]  /*0ff0*/  DFMA R18, R18, R18, R18 ;  /* 0x000000121212722b */ /* 0x000fd00000000012 */
[----:B------:R-:W-:Y:S01]  /*1000*/  DFMA R18, R16, R18, R16 ;  /* 0x000000121012722b */ /* 0x000fe20000000010 */
[----:B------:R-:W-:-:S07]  /*1010*/  FADD R16, R2, -R7 ;  /* 0x8000000702107221 */ /* 0x000fce0000000000 */
[C---:B------:R-:W-:Y:S01]  /*1020*/  DFMA R20, R18.reuse, -R14, 1 ;  /* 0x3ff000001214742b */ /* 0x040fe2000000080e */
[----:B------:R-:W0:Y:S07]  /*1030*/  F2F.F64.F32 R16, R16 ;  /* 0x0000001000107310 */ /* 0x000e2e0000201800 */
[----:B------:R-:W-:-:S08]  /*1040*/  DFMA R20, R18, R20, R18 ;  /* 0x000000141214722b */ /* 0x000fd00000000012 */
[----:B0-----:R-:W-:Y:S01]  /*1050*/  DMUL R18, R16, R20 ;  /* 0x0000001410127228 */ /* 0x001fe20000000000 */
[----:B------:R-:W-:-:S07]  /*1060*/  FSETP.GEU.AND P1, PT, |R17|, 6.5827683646048100446e-37, PT ;  /* 0x036000001100780b */ /* 0x000fce0003f2e200 */
[----:B------:R-:W-:-:S08]  /*1070*/  DFMA R14, R18, -R14, R16 ;  /* 0x8000000e120e722b */ /* 0x000fd00000000010 */
[----:B------:R-:W-:Y:S01]  /*1080*/  DFMA R14, R20, R14, R18 ;  /* 0x0000000e140e722b */ /* 0x000fe20000000012 */
[----:B------:R-:W-:-:S09]  /*1090*/  IMAD.MOV.U32 R19, RZ, RZ, 0x3f50624d ;  /* 0x3f50624dff137424 */ /* 0x000fd200078e00ff */
[----:B------:R-:W-:-:S05]  /*10a0*/  FFMA R2, RZ, 0.81399995088577270508, R15 ;  /* 0x3f50624dff027823 */ /* 0x000fca000000000f */
[----:B------:R-:W-:-:S13]  /*10b0*/  FSETP.GT.AND P0, PT, |R2|, 1.469367938527859385e-39, PT ;  /* 0x001000000200780b */ /* 0x000fda0003f04200 */
[----:B------:R-:W-:Y:S05]  /*10c0*/  @P0 BRA P1, `(.L_x_21) ;  /* 0x0000000000180947 */ /* 0x000fea0000800000 */
[----:B------:R-:W-:Y:S01]  /*10d0*/  MOV R14, R16 ;  /* 0x00000010000e7202 */ /* 0x000fe20000000f00 */
[----:B------:R-:W-:Y:S01]  /*10e0*/  IMAD.MOV.U32 R15, RZ, RZ, R17 ;  /* 0x000000ffff0f7224 */ /* 0x000fe200078e0011 */
[----:B------:R-:W-:-:S07]  /*10f0*/  MOV R2, 0x1110 ;  /* 0x0000111000027802 */ /* 0x000fce0000000f00 */
[----:B------:R-:W-:Y:S05]  /*1100*/  CALL.REL.NOINC `($__internal_0_$__cuda_sm20_div_rn_f64_full) ;  /* 0x0000000000dc7944 */ /* 0x000fea0003c00000 */
[----:B------:R-:W-:Y:S01]  /*1110*/  IMAD.MOV.U32 R14, RZ, RZ, R16 ;  /* 0x000000ffff0e7224 */ /* 0x000fe200078e0010 */
[----:B------:R-:W-:-:S07]  /*1120*/  MOV R15, R17 ;  /* 0x00000011000f7202 */ /* 0x000fce0000000f00 */
.L_x_21:
[----:B------:R-:W-:Y:S05]  /*1130*/  BSYNC.RECONVERGENT B1 ;  /* 0x0000000000017941 */ /* 0x000fea0003800200 */
.L_x_20:
[----:B------:R-:W0:Y:S01]  /*1140*/  MUFU.RCP64H R21, 0.00099999923259019851685 ;  /* 0x3f50624d00157908 */ /* 0x000e220000001800 */
[----:B------:R-:W-:Y:S02]  /*1150*/  HFMA2 R20, -RZ, RZ, 0, 5.9604644775390625e-08 ;  /* 0x00000001ff147431 */ /* 0x000fe400000001ff */
[----:B------:R-:W-:Y:S01]  /*1160*/  IMAD.MOV.U32 R16, RZ, RZ, -0x2d0e5604 ;  /* 0xd2f1a9fcff107424 */ /* 0x000fe200078e00ff */
[----:B------:R-:W-:Y:S01]  /*1170*/  BSSY.RECONVERGENT B1, `(.L_x_22) ;  /* 0x0000015000017945 */ /* 0x000fe20003800200 */
[----:B------:R-:W-:-:S03]  /*1180*/  IMAD.MOV.U32 R17, RZ, RZ, 0x3f50624d ;  /* 0x3f50624dff117424 */ /* 0x000fc600078e00ff */
[----:B------:R-:W-:Y:S03]  /*1190*/  F2F.F32.F64 R6, R14 ;  /* 0x0000000e00067310 */ /* 0x000fe60000301000 */
        /* <DEDUP_REMOVED lines=10> */
[----:B------:R-:W-:-:S10]  /*1240*/  DFMA R16, R24, R16, R22 ;  /* 0x000000101810722b */ /* 0x000fd40000000016 */
[----:B------:R-:W-:-:S05]  /*1250*/  FFMA R0, RZ, 0.81399995088577270508, R17 ;  /* 0x3f50624dff007823 */ /* 0x000fca0000000011 */
[----:B------:R-:W-:-:S13]  /*1260*/  FSETP.GT.AND P0, PT, |R0|, 1.469367938527859385e-39, PT ;  /* 0x001000000000780b */ /* 0x000fda0003f04200 */
[----:B------:R-:W-:Y:S05]  /*1270*/  @P0 BRA P1, `(.L_x_23) ;  /* 0x0000000000100947 */ /* 0x000fea0000800000 */
[----:B------:R-:W-:Y:S01]  /*1280*/  IMAD.MOV.U32 R14, RZ, RZ, R20 ;  /* 0x000000ffff0e7224 */ /* 0x000fe200078e0014 */
[----:B------:R-:W-:Y:S01]  /*1290*/  MOV R2, 0x12c0 ;  /* 0x000012c000027802 */ /* 0x000fe20000000f00 */
[----:B------:R-:W-:-:S07]  /*12a0*/  IMAD.MOV.U32 R15, RZ, RZ, R21 ;  /* 0x000000ffff0f7224 */ /* 0x000fce00078e0015 */
[----:B------:R-:W-:Y:S05]  /*12b0*/  CALL.REL.NOINC `($__internal_0_$__cuda_sm20_div_rn_f64_full) ;  /* 0x0000000000707944 */ /* 0x000fea0003c00000 */
.L_x_23:
[----:B------:R-:W-:Y:S05]  /*12c0*/  BSYNC.RECONVERGENT B1 ;  /* 0x0000000000017941 */ /* 0x000fea0003800200 */
.L_x_22:
[----:B------:R0:W1:Y:S01]  /*12d0*/  F2F.F32.F64 R17, R16 ;  /* 0x0000001000117310 */ /* 0x0000620000301000 */
[----:B------:R-:W-:Y:S01]  /*12e0*/  MOV R0, R9 ;  /* 0x0000000900007202 */ /* 0x000fe20000000f00 */
[----:B------:R-:W-:-:S07]  /*12f0*/  IMAD.MOV.U32 R2, RZ, RZ, R7 ;  /* 0x000000ffff027224 */ /* 0x000fce00078e0007 */
.L_x_15:
[----:B------:R-:W-:Y:S05]  /*1300*/  BSYNC.RECONVERGENT B0 ;  /* 0x0000000000007941 */ /* 0x000fea0003800200 */
.L_x_14:
[----:B------:R-:W2:Y:S01]  /*1310*/  LDC.64 R8, c[0x0][0x390] ;  /* 0x0000e400ff087b82 */ /* 0x000ea20000000a00 */
[----:B------:R3:W-:Y:S01]  /*1320*/  STG.E desc[UR4][R12.64], R4 ;  /* 0x000000040c007986 */ /* 0x0007e2000c101904 */
[----:B------:R-:W-:Y:S01]  /*1330*/  FSETP.GT.AND P0, PT, R2, 1.5, PT ;  /* 0x3fc000000200780b */ /* 0x000fe20003f04000 */
[----:B------:R-:W-:Y:S01]  /*1340*/  BSSY.RECONVERGENT B0, `(.L_x_24) ;  /* 0x000000b000007945 */ /* 0x000fe20003800200 */
[----:B------:R-:W-:Y:S01]  /*1350*/  FSETP.GT.AND P1, PT, R0, 1.5, PT ;  /* 0x3fc000000000780b */ /* 0x000fe20003f24000 */
[----:B------:R3:W-:Y:S10]  /*1360*/  STG.E desc[UR4][R12.64+0x4], R5 ;  /* 0x000004050c007986 */ /* 0x0007f4000c101904 */
[----:B------:R-:W-:-:S02]  /*1370*/  @P0 FADD R2, R2, -3 ;  /* 0xc040000002020421 */ /* 0x000fc40000000000 */
[----:B------:R-:W-:Y:S01]  /*1380*/  @P1 FADD R0, R0, -3 ;  /* 0xc040000000001421 */ /* 0x000fe20000000000 */
[----:B--2---:R-:W-:-:S05]  /*1390*/  IMAD.WIDE R8, R3, 0x8, R8 ;  /* 0x0000000803087825 */ /* 0x004fca00078e0208 */
[----:B------:R3:W-:Y:S04]  /*13a0*/  STG.E desc[UR4][R8.64], R6 ;  /* 0x0000000608007986 */ /* 0x0007e8000c101904 */
[----:B-1----:R3:W-:Y:S01]  /*13b0*/  STG.E desc[UR4][R8.64+0x4], R17 ;  /* 0x0000041108007986 */ /* 0x0027e2000c101904 */
[----:B------:R-:W-:Y:S05]  /*13c0*/  @P0 BRA `(.L_x_25) ;  /* 0x0000000000080947 */ /* 0x000fea0003800000 */
[----:B------:R-:W-:-:S13]  /*13d0*/  FSETP.GEU.AND P0, PT, R2, -1.5, PT ;  /* 0xbfc000000200780b */ /* 0x000fda0003f0e000 */
[----:B------:R-:W-:-:S07]  /*13e0*/  @!P0 FADD R2, R2, 3 ;  /* 0x4040000002028421 */ /* 0x000fce0000000000 */
.L_x_25:
[----:B------:R-:W-:Y:S05]  /*13f0*/  BSYNC.RECONVERGENT B0 ;  /* 0x0000000000007941 */ /* 0x000fea0003800200 */
.L_x_24:
[----:B------:R-:W-:Y:S04]  /*1400*/  BSSY.RECONVERGENT B0, `(.L_x_26) ;  /* 0x0000004000007945 */ /* 0x000fe80003800200 */
[----:B------:R-:W-:Y:S05]  /*1410*/  @P1 BRA `(.L_x_27) ;  /* 0x0000000000081947 */ /* 0x000fea0003800000 */
[----:B------:R-:W-:-:S13]  /*1420*/  FSETP.GEU.AND P0, PT, R0, -1.5, PT ;  /* 0xbfc000000000780b */ /* 0x000fda0003f0e000 */
[----:B------:R-:W-:-:S07]  /*1430*/  @!P0 FADD R0, R0, 3 ;  /* 0x4040000000008421 */ /* 0x000fce0000000000 */
.L_x_27:
[----:B------:R-:W-:Y:S05]  /*1440*/  BSYNC.RECONVERGENT B0 ;  /* 0x0000000000007941 */ /* 0x000fea0003800200 */
.L_x_26:
[----:B------:R-:W-:Y:S04]  /*1450*/  STG.E desc[UR4][R10.64], R2 ;  /* 0x000000020a007986 */ /* 0x000fe8000c101904 */
[----:B------:R-:W-:Y:S01]  /*1460*/  STG.E desc[UR4][R10.64+0x4], R0 ;  /* 0x000004000a007986 */ /* 0x000fe2000c101904 */
[----:B------:R-:W-:Y:S05]  /*1470*/  EXIT ;  /* 0x000000000000794d */ /* 0x000fea0003800000 */
        .weak           $__internal_0_$__cuda_sm20_div_rn_f64_full
        .type           $__internal_0_$__cuda_sm20_div_rn_f64_full,@function
        .size           $__internal_0_$__cuda_sm20_div_rn_f64_full,($__internal_1_$__cuda_sm20_sqrt_rn_f32_slowpath - $__internal_0_$__cuda_sm20_div_rn_f64_full)
$__internal_0_$__cuda_sm20_div_rn_f64_full:
[----:B------:R-:W-:Y:S01]  /*1480*/  FSETP.GEU.AND P2, PT, |R15|, 1.469367938527859385e-39, PT ;  /* 0x001000000f00780b */ /* 0x000fe20003f4e200 */
[----:B------:R-:W-:Y:S01]  /*1490*/  IMAD.MOV.U32 R18, RZ, RZ, R8 ;  /* 0x000000ffff127224 */ /* 0x000fe200078e0008 */
[C---:B------:R-:W-:Y:S01]  /*14a0*/  FSETP.GEU.AND P0, PT, |R19|.reuse, 1.469367938527859385e-39, PT ;  /* 0x001000001300780b */ /* 0x040fe20003f0e200 */
[----:B------:R-:W-:Y:S01]  /*14b0*/  IMAD.MOV.U32 R29, RZ, RZ, 0x1ca00000 ;  /* 0x1ca00000ff1d7424 */ /* 0x000fe200078e00ff */
[----:B------:R-:W-:Y:S01]  /*14c0*/  LOP3.LUT R16, R19, 0x800fffff, RZ, 0xc0, !PT ;  /* 0x800fffff13107812 */ /* 0x000fe200078ec0ff */
[----:B------:R-:W-:Y:S01]  /*14d0*/  IMAD.MOV.U32 R20, RZ, RZ, R14 ;  /* 0x000000ffff147224 */ /* 0x000fe200078e000e */
[----:B------:R-:W-:Y:S01]  /*14e0*/  LOP3.LUT R28, R15, 0x7ff00000, RZ, 0xc0, !PT ;  /* 0x7ff000000f1c7812 */ /* 0x000fe200078ec0ff */
[----:B------:R-:W-:Y:S01]  /*14f0*/  IMAD.MOV.U32 R24, RZ, RZ, 0x1 ;  /* 0x00000001ff187424 */ /* 0x000fe200078e00ff */
[----:B------:R-:W-:Y:S01]  /*1500*/  LOP3.LUT R17, R16, 0x3ff00000, RZ, 0xfc, !PT ;  /* 0x3ff0000010117812 */ /* 0x000fe200078efcff */
[----:B------:R-:W-:Y:S01]  /*1510*/  BSSY.RECONVERGENT B2, `(.L_x_28) ;  /* 0x000004f000027945 */ /* 0x000fe20003800200 */
[----:B------:R-:W-:-:S02]  /*1520*/  MOV R16, R8 ;  /* 0x0000000800107202 */ /* 0x000fc40000000f00 */
[C---:B------:R-:W-:Y:S02]  /*1530*/  LOP3.LUT R31, R19.reuse, 0x7ff00000, RZ, 0xc0, !PT ;  /* 0x7ff00000131f7812 */ /* 0x040fe400078ec0ff */
[----:B------:R-:W-:Y:S01]  /*1540*/  @!P2 LOP3.LUT R21, R19, 0x7ff00000, RZ, 0xc0, !PT ;  /* 0x7ff000001315a812 */ /* 0x000fe200078ec0ff */
[----:B------:R-:W-:Y:S01]  /*1550*/  @!P0 DMUL R16, R18, 8.98846567431157953865e+307 ;  /* 0x7fe0000012108828 */ /* 0x000fe20000000000 */
[C---:B------:R-:W-:Y:S02]  /*1560*/  ISETP.GE.U32.AND P1, PT, R28.reuse, R31, PT ;  /* 0x0000001f1c00720c */ /* 0x040fe40003f26070 */
[----:B------:R-:W-:Y:S02]  /*1570*/  @!P2 ISETP.GE.U32.AND P3, PT, R28, R21, PT ;  /* 0x000000151c00a20c */ /* 0x000fe40003f66070 */
[C---:B------:R-:W-:Y:S01]  /*1580*/  SEL R21, R29.reuse, 0x63400000, !P1 ;  /* 0x634000001d157807 */ /* 0x040fe20004800000 */
[----:B------:R-:W0:Y:S01]  /*1590*/  MUFU.RCP64H R25, R17 ;  /* 0x0000001100197308 */ /* 0x000e220000001800 */
[----:B------:R-:W-:-:S02]  /*15a0*/  @!P2 SEL R23, R29, 0x63400000, !P3 ;  /* 0x634000001d17a807 */ /* 0x000fc40005800000 */
[--C-:B------:R-:W-:Y:S02]  /*15b0*/  LOP3.LUT R21, R21, 0x800fffff, R15.reuse, 0xf8, !PT ;  /* 0x800fffff15157812 */ /* 0x100fe400078ef80f */
[----:B------:R-:W-:Y:S02]  /*15c0*/  @!P2 LOP3.LUT R23, R23, 0x80000000, R15, 0xf8, !PT ;  /* 0x800000001717a812 */ /* 0x000fe400078ef80f */
[----:B------:R-:W-:Y:S02]  /*15d0*/  @!P2 MOV R22, RZ ;  /* 0x000000ff0016a202 */ /* 0x000fe40000000f00 */
[----:B------:R-:W-:Y:S02]  /*15e0*/  @!P2 LOP3.LUT R23, R23, 0x100000, RZ, 0xfc, !PT ;  /* 0x001000001717a812 */ /* 0x000fe400078efcff */
[----:B------:R-:W-:-:S04]  /*15f0*/  @!P0 LOP3.LUT R31, R17, 0x7ff00000, RZ, 0xc0, !PT ;  /* 0x7ff00000111f8812 */ /* 0x000fc800078ec0ff */
[----:B------:R-:W-:Y:S02]  /*1600*/  @!P2 DFMA R20, R20, 2, -R22 ;  /* 0x400000001414a82b */ /* 0x000fe40000000816 */
[----:B0-----:R-:W-:-:S08]  /*1610*/  DFMA R22, R24, -R16, 1 ;  /* 0x3ff000001816742b */ /* 0x001fd00000000810 */
[----:B------:R-:W-:-:S08]  /*1620*/  DFMA R22, R22, R22, R22 ;  /* 0x000000161616722b */ /* 0x000fd00000000016 */
[----:B------:R-:W-:-:S08]  /*1630*/  DFMA R22, R24, R22, R24 ;  /* 0x000000161816722b */ /* 0x000fd00000000018 */
[----:B------:R-:W-:-:S08]  /*1640*/  DFMA R24, R22, -R16, 1 ;  /* 0x3ff000001618742b */ /* 0x000fd00000000810 */
[----:B------:R-:W-:-:S08]  /*1650*/  DFMA R22, R22, R24, R22 ;  /* 0x000000181616722b */ /* 0x000fd00000000016 */
[----:B------:R-:W-:-:S08]  /*1660*/  DMUL R24, R22, R20 ;  /* 0x0000001416187228 */ /* 0x000fd00000000000 */
[----:B------:R-:W-:-:S08]  /*1670*/  DFMA R26, R24, -R16, R20 ;  /* 0x80000010181a722b */ /* 0x000fd00000000014 */
[----:B------:R-:W-:Y:S01]  /*1680*/  DFMA R26, R22, R26, R24 ;  /* 0x0000001a161a722b */ /* 0x000fe20000000018 */
[----:B------:R-:W-:Y:S01]  /*1690*/  IMAD.MOV.U32 R24, RZ, RZ, R28 ;  /* 0x000000ffff187224 */ /* 0x000fe200078e001c */
[----:B------:R-:W-:-:S04]  /*16a0*/  @!P2 LOP3.LUT R24, R21, 0x7ff00000, RZ, 0xc0, !PT ;  /* 0x7ff000001518a812 */ /* 0x000fc800078ec0ff */
[----:B------:R-:W-:-:S04]  /*16b0*/  IADD3 R22, PT, PT, R24, -0x1, RZ ;  /* 0xffffffff18167810 */ /* 0x000fc80007ffe0ff */
[----:B------:R-:W-:Y:S01]  /*16c0*/  ISETP.GT.U32.AND P0, PT, R22, 0x7feffffe, PT ;  /* 0x7feffffe1600780c */ /* 0x000fe20003f04070 */
[----:B------:R-:W-:-:S05]  /*16d0*/  VIADD R22, R31, 0xffffffff ;  /* 0xffffffff1f167836 */ /* 0x000fca0000000000 */
[----:B------:R-:W-:-:S13]  /*16e0*/  ISETP.GT.U32.OR P0, PT, R22, 0x7feffffe, P0 ;  /* 0x7feffffe1600780c */ /* 0x000fda0000704470 */
[----:B------:R-:W-:Y:S05]  /*16f0*/  @P0 BRA `(.L_x_29) ;  /* 0x00000000006c0947 */ /* 0x000fea0003800000 */
[----:B------:R-:W-:-:S04]  /*1700*/  LOP3.LUT R15, R19, 0x7ff00000, RZ, 0xc0, !PT ;  /* 0x7ff00000130f7812 */ /* 0x000fc800078ec0ff */
[CC--:B------:R-:W-:Y:S02]  /*1710*/  VIADDMNMX R14, R28.reuse, -R15.reuse, 0xb9600000, !PT ;  /* 0xb96000001c0e7446 */ /* 0x0c0fe4000780090f */
[----:B------:R-:W-:Y:S02]  /*1720*/  ISETP.GE.U32.AND P0, PT, R28, R15, PT ;  /* 0x0000000f1c00720c */ /* 0x000fe40003f06070 */
[----:B------:R-:W-:Y:S02]  /*1730*/  VIMNMX R14, PT, PT, R14, 0x46a00000, PT ;  /* 0x46a000000e0e7848 */ /* 0x000fe40003fe0100 */
[----:B------:R-:W-:-:S05]  /*1740*/  SEL R29, R29, 0x63400000, !P0 ;  /* 0x634000001d1d7807 */ /* 0x000fca0004000000 */
[----:B------:R-:W-:Y:S02]  /*1750*/  IMAD.IADD R24, R14, 0x1, -R29 ;  /* 0x000000010e187824 */ /* 0x000fe400078e0a1d */
[----:B------:R-:W-:-:S03]  /*1760*/  IMAD.MOV.U32 R14, RZ, RZ, RZ ;  /* 0x000000ffff0e7224 */ /* 0x000fc600078e00ff */
[----:B------:R-:W-:-:S06]  /*1770*/  IADD3 R15, PT, PT, R24, 0x7fe00000, RZ ;  /* 0x7fe00000180f7810 */ /* 0x000fcc0007ffe0ff */
[----:B------:R-:W-:-:S10]  /*1780*/  DMUL R22, R26, R14 ;  /* 0x0000000e1a167228 */ /* 0x000fd40000000000 */
[----:B------:R-:W-:-:S13]  /*1790*/  FSETP.GTU.AND P0, PT, |R23|, 1.469367938527859385e-39, PT ;  /* 0x001000001700780b */ /* 0x000fda0003f0c200 */
[----:B------:R-:W-:Y:S05]  /*17a0*/  @P0 BRA `(.L_x_30) ;  /* 0x0000000000940947 */ /* 0x000fea0003800000 */
[----:B------:R-:W-:Y:S01]  /*17b0*/  DFMA R20, R26, -R16, R20 ;  /* 0x800000101a14722b */ /* 0x000fe20000000014 */
[----:B------:R-:W-:-:S09]  /*17c0*/  IMAD.MOV.U32 R14, RZ, RZ, RZ ;  /* 0x000000ffff0e7224 */ /* 0x000fd200078e00ff */
[C---:B------:R-:W-:Y:S02]  /*17d0*/  FSETP.NEU.AND P0, PT, R21.reuse, RZ, PT ;  /* 0x000000ff1500720b */ /* 0x040fe40003f0d000 */
[----:B------:R-:W-:-:S04]  /*17e0*/  LOP3.LUT R25, R21, 0x80000000, R19, 0x48, !PT ;  /* 0x8000000015197812 */ /* 0x000fc800078e4813 */
[----:B------:R-:W-:-:S07]  /*17f0*/  LOP3.LUT R15, R25, R15, RZ, 0xfc, !PT ;  /* 0x0000000f190f7212 */ /* 0x000fce00078efcff */
[----:B------:R-:W-:Y:S05]  /*1800*/  @!P0 BRA `(.L_x_30) ;  /* 0x00000000007c8947 */ /* 0x000fea0003800000 */
[----:B------:R-:W-:Y:S01]  /*1810*/  IADD3 R17, PT, PT, -R24, RZ, RZ ;  /* 0x000000ff18117210 */ /* 0x000fe20007ffe1ff */
[----:B------:R-:W-:Y:S01]  /*1820*/  IMAD.MOV.U32 R16, RZ, RZ, RZ ;  /* 0x000000ffff107224 */ /* 0x000fe200078e00ff */
[----:B------:R-:W-:-:S05]  /*1830*/  DMUL.RP R14, R26, R14 ;  /* 0x0000000e1a0e7228 */ /* 0x000fca0000008000 */
[----:B------:R-:W-:-:S05]  /*1840*/  DFMA R16, R22, -R16, R26 ;  /* 0x800000101610722b */ /* 0x000fca000000001a */
[----:B------:R-:W-:Y:S02]  /*1850*/  LOP3.LUT R25, R15, R25, RZ, 0x3c, !PT ;  /* 0x000000190f197212 */ /* 0x000fe400078e3cff */
[----:B------:R-:W-:-:S04]  /*1860*/  IADD3 R16, PT, PT, -R24, -0x43300000, RZ ;  /* 0xbcd0000018107810 */ /* 0x000fc80007ffe1ff */
[----:B------:R-:W-:-:S04]  /*1870*/  FSETP.NEU.AND P0, PT, |R17|, R16, PT ;  /* 0x000000101100720b */ /* 0x000fc80003f0d200 */
[----:B------:R-:W-:Y:S02]  /*1880*/  FSEL R22, R14, R22, !P0 ;  /* 0x000000160e167208 */ /* 0x000fe40004000000 */
[----:B------:R-:W-:Y:S01]  /*1890*/  FSEL R23, R25, R23, !P0 ;  /* 0x0000001719177208 */ /* 0x000fe20004000000 */
[----:B------:R-:W-:Y:S06]  /*18a0*/  BRA `(.L_x_30) ;  /* 0x0000000000547947 */ /* 0x000fec0003800000 */
.L_x_29:
[----:B------:R-:W-:-:S14]  /*18b0*/  DSETP.NAN.AND P0, PT, R14, R14, PT ;  /* 0x0000000e0e00722a */ /* 0x000fdc0003f08000 */
[----:B------:R-:W-:Y:S05]  /*18c0*/  @P0 BRA `(.L_x_31) ;  /* 0x0000000000440947 */ /* 0x000fea0003800000 */
[----:B------:R-:W-:-:S14]  /*18d0*/  DSETP.NAN.AND P0, PT, R18, R18, PT ;  /* 0x000000121200722a */ /* 0x000fdc0003f08000 */
[----:B------:R-:W-:Y:S05]  /*18e0*/  @P0 BRA `(.L_x_32) ;  /* 0x0000000000300947 */ /* 0x000fea0003800000 */
[----:B------:R-:W-:Y:S01]  /*18f0*/  ISETP.NE.AND P0, PT, R24, R31, PT ;  /* 0x0000001f1800720c */ /* 0x000fe20003f05270 */
[----:B------:R-:W-:Y:S01]  /*1900*/  IMAD.MOV.U32 R22, RZ, RZ, 0x0 ;  /* 0x00000000ff167424 */ /* 0x000fe200078e00ff */
[----:B------:R-:W-:-:S11]  /*1910*/  MOV R23, 0xfff80000 ;  /* 0xfff8000000177802 */ /* 0x000fd60000000f00 */
[----:B------:R-:W-:Y:S05]  /*1920*/  @!P0 BRA `(.L_x_30) ;  /* 0x0000000000348947 */ /* 0x000fea0003800000 */
[----:B------:R-:W-:Y:S02]  /*1930*/  ISETP.NE.AND P0, PT, R24, 0x7ff00000, PT ;  /* 0x7ff000001800780c */ /* 0x000fe40003f05270 */
[----:B------:R-:W-:Y:S02]  /*1940*/  LOP3.LUT R23, R15, 0x80000000, R19, 0x48, !PT ;  /* 0x800000000f177812 */ /* 0x000fe400078e4813 */
[----:B------:R-:W-:-:S13]  /*1950*/  ISETP.EQ.OR P0, PT, R31, RZ, !P0 ;  /* 0x000000ff1f00720c */ /* 0x000fda0004702670 */
[----:B------:R-:W-:Y:S01]  /*1960*/  @P0 LOP3.LUT R14, R23, 0x7ff00000, RZ, 0xfc, !PT ;  /* 0x7ff00000170e0812 */ /* 0x000fe200078efcff */
[----:B------:R-:W-:Y:S02]  /*1970*/  @!P0 IMAD.MOV.U32 R22, RZ, RZ, RZ ;  /* 0x000000ffff168224 */ /* 0x000fe400078e00ff */
[----:B------:R-:W-:Y:S01]  /*1980*/  @P0 IMAD.MOV.U32 R22, RZ, RZ, RZ ;  /* 0x000000ffff160224 */ /* 0x000fe200078e00ff */
[----:B------:R-:W-:Y:S01]  /*1990*/  @P0 MOV R23, R14 ;  /* 0x0000000e00170202 */ /* 0x000fe20000000f00 */
[----:B------:R-:W-:Y:S06]  /*19a0*/  BRA `(.L_x_30) ;  /* 0x0000000000147947 */ /* 0x000fec0003800000 */
.L_x_32:
[----:B------:R-:W-:Y:S01]  /*19b0*/  LOP3.LUT R23, R19, 0x80000, RZ, 0xfc, !PT ;  /* 0x0008000013177812 */ /* 0x000fe200078efcff */
[----:B------:R-:W-:Y:S01]  /*19c0*/  IMAD.MOV.U32 R22, RZ, RZ, R18 ;  /* 0x000000ffff167224 */ /* 0x000fe200078e0012 */
[----:B------:R-:W-:Y:S06]  /*19d0*/  BRA `(.L_x_30) ;  /* 0x0000000000087947 */ /* 0x000fec0003800000 */
.L_x_31:
[----:B------:R-:W-:Y:S01]  /*19e0*/  LOP3.LUT R23, R15, 0x80000, RZ, 0xfc, !PT ;  /* 0x000800000f177812 */ /* 0x000fe200078efcff */
[----:B------:R-:W-:-:S07]  /*19f0*/  IMAD.MOV.U32 R22, RZ, RZ, R14 ;  /* 0x000000ffff167224 */ /* 0x000fce00078e000e */
.L_x_30:
[----:B------:R-:W-:Y:S05]  /*1a00*/  BSYNC.RECONVERGENT B2 ;  /* 0x0000000000027941 */ /* 0x000fea0003800200 */
.L_x_28:
[----:B------:R-:W-:Y:S02]  /*1a10*/  HFMA2 R15, -RZ, RZ, 0, 0 ;  /* 0x00000000ff0f7431 */ /* 0x000fe400000001ff */
[----:B------:R-:W-:Y:S01]  /*1a20*/  IMAD.MOV.U32 R14, RZ, RZ, R2 ;  /* 0x000000ffff0e7224 */ /* 0x000fe200078e0002 */
[----:B------:R-:W-:Y:S01]  /*1a30*/  MOV R16, R22 ;  /* 0x0000001600107202 */ /* 0x000fe20000000f00 */
[----:B------:R-:W-:Y:S02]  /*1a40*/  IMAD.MOV.U32 R17, RZ, RZ, R23 ;  /* 0x000000ffff117224 */ /* 0x000fe400078e0017 */
[----:B------:R-:W-:Y:S05]  /*1a50*/  RET.REL.NODEC R14 `(_Z6evolvi14configurazioneP17curandStateXORWOW) ;  /* 0xffffffe40e687950 */ /* 0x000fea0003c3ffff */
        .weak           $__internal_1_$__cuda_sm20_sqrt_rn_f32_slowpath
        .type           $__internal_1_$__cuda_sm20_sqrt_rn_f32_slowpath,@function
        .size           $__internal_1_$__cuda_sm20_sqrt_rn_f32_slowpath,($__internal_2_$__cuda_sm3x_div_rn_noftz_f32_slowpath - $__internal_1_$__cuda_sm20_sqrt_rn_f32_slowpath)
$__internal_1_$__cuda_sm20_sqrt_rn_f32_slowpath:
[----:B------:R-:W-:-:S13]  /*1a60*/  LOP3.LUT P0, RZ, R6, 0x7fffffff, RZ, 0xc0, !PT ;  /* 0x7fffffff06ff7812 */ /* 0x000fda000780c0ff */
[----:B------:R-:W-:Y:S01]  /*1a70*/  @!P0 IMAD.MOV.U32 R16, RZ, RZ, R6 ;  /* 0x000000ffff108224 */ /* 0x000fe200078e0006 */
[----:B------:R-:W-:Y:S06]  /*1a80*/  @!P0 BRA `(.L_x_33) ;  /* 0x0000000000408947 */ /* 0x000fec0003800000 */
[----:B------:R-:W-:-:S13]  /*1a90*/  FSETP.GEU.FTZ.AND P0, PT, R6, RZ, PT ;  /* 0x000000ff0600720b */ /* 0x000fda0003f1e000 */
[----:B------:R-:W-:Y:S01]  /*1aa0*/  @!P0 IMAD.MOV.U32 R16, RZ, RZ, 0x7fffffff ;  /* 0x7fffffffff108424 */ /* 0x000fe200078e00ff */
[----:B------:R-:W-:Y:S06]  /*1ab0*/  @!P0 BRA `(.L_x_33) ;  /* 0x0000000000348947 */ /* 0x000fec0003800000 */
[----:B------:R-:W-:-:S13]  /*1ac0*/  FSETP.GTU.FTZ.AND P0, PT, |R6|, +INF , PT ;  /* 0x7f8000000600780b */ /* 0x000fda0003f1c200 */
[----:B------:R-:W-:Y:S01]  /*1ad0*/  @P0 FADD.FTZ R16, R6, 1 ;  /* 0x3f80000006100421 */ /* 0x000fe20000010000 */
[----:B------:R-:W-:Y:S06]  /*1ae0*/  @P0 BRA `(.L_x_33) ;  /* 0x0000000000280947 */ /* 0x000fec0003800000 */
[----:B------:R-:W-:-:S13]  /*1af0*/  FSETP.NEU.FTZ.AND P0, PT, |R6|, +INF , PT ;  /* 0x7f8000000600780b */ /* 0x000fda0003f1d200 */
[----:B------:R-:W-:-:S04]  /*1b00*/  @P0 FFMA R17, R6, 1.84467440737095516160e+19, RZ ;  /* 0x5f80000006110823 */ /* 0x000fc800000000ff */
[----:B------:R-:W0:Y:S02]  /*1b10*/  @P0 MUFU.RSQ R16, R17 ;  /* 0x0000001100100308 */ /* 0x000e240000001400 */
[----:B0-----:R-:W-:Y:S01]  /*1b20*/  @P0 FMUL.FTZ R18, R17, R16 ;  /* 0x0000001011120220 */ /* 0x001fe20000410000 */
[----:B------:R-:W-:Y:S01]  /*1b30*/  @P0 FMUL.FTZ R20, R16, 0.5 ;  /* 0x3f00000010140820 */ /* 0x000fe20000410000 */
[----:B------:R-:W-:Y:S02]  /*1b40*/  @!P0 MOV R16, R6 ;  /* 0x0000000600108202 */ /* 0x000fe40000000f00 */
[----:B------:R-:W-:-:S04]  /*1b50*/  @P0 FADD.FTZ R19, -R18, -RZ ;  /* 0x800000ff12130221 */ /* 0x000fc80000010100 */
[----:B------:R-:W-:-:S04]  /*1b60*/  @P0 FFMA R19, R18, R19, R17 ;  /* 0x0000001312130223 */ /* 0x000fc80000000011 */
[----:B------:R-:W-:-:S04]  /*1b70*/  @P0 FFMA R19, R19, R20, R18 ;  /* 0x0000001413130223 */ /* 0x000fc80000000012 */
[----:B------:R-:W-:-:S07]  /*1b80*/  @P0 FMUL.FTZ R16, R19, 2.3283064365386962891e-10 ;  /* 0x2f80000013100820 */ /* 0x000fce0000410000 */
.L_x_33:
[----:B------:R-:W-:Y:S02]  /*1b90*/  HFMA2 R17, -RZ, RZ, 0, 0 ;  /* 0x00000000ff117431 */ /* 0x000fe400000001ff */
[----:B------:R-:W-:Y:S02]  /*1ba0*/  IMAD.MOV.U32 R6, RZ, RZ, R16 ;  /* 0x000000ffff067224 */ /* 0x000fe400078e0010 */
[----:B------:R-:W-:-:S04]  /*1bb0*/  IMAD.MOV.U32 R16, RZ, RZ, R21 ;  /* 0x000000ffff107224 */ /* 0x000fc800078e0015 */
[----:B------:R-:W-:Y:S05]  /*1bc0*/  RET.REL.NODEC R16 `(_Z6evolvi14configurazioneP17curandStateXORWOW) ;  /* 0xffffffe4100c7950 */ /* 0x000fea0003c3ffff */
        .weak           $__internal_2_$__cuda_sm3x_div_rn_noftz_f32_slowpath
        .type           $__internal_2_$__cuda_sm3x_div_rn_noftz_f32_slowpath,@function
        .size           $__internal_2_$__cuda_sm3x_div_rn_noftz_f32_slowpath,(.L_x_64 - $__internal_2_$__cuda_sm3x_div_rn_noftz_f32_slowpath)
$__internal_2_$__cuda_sm3x_div_rn_noftz_f32_slowpath:
[----:B------:R-:W-:Y:S01]  /*1bd0*/  SHF.R.U32.HI R16, RZ, 0x17, R9 ;  /* 0x00000017ff107819 */ /* 0x000fe20000011609 */
[----:B------:R-:W-:Y:S01]  /*1be0*/  BSSY.RECONVERGENT B2, `(.L_x_34) ;  /* 0x0000062000027945 */ /* 0x000fe20003800200 */
[----:B------:R-:W-:Y:S02]  /*1bf0*/  SHF.R.U32.HI R14, RZ, 0x17, R6 ;  /* 0x00000017ff0e7819 */ /* 0x000fe40000011606 */
[----:B------:R-:W-:Y:S02]  /*1c00*/  LOP3.LUT R20, R16, 0xff, RZ, 0xc0, !PT ;  /* 0x000000ff10147812 */ /* 0x000fe400078ec0ff */
[----:B------:R-:W-:-:S03]  /*1c10*/  LOP3.LUT R18, R14, 0xff, RZ, 0xc0, !PT ;  /* 0x000000ff0e127812 */ /* 0x000fc600078ec0ff */
[----:B------:R-:W-:Y:S02]  /*1c20*/  VIADD R17, R20, 0xffffffff ;  /* 0xffffffff14117836 */ /* 0x000fe40000000000 */
[----:B------:R-:W-:-:S03]  /*1c30*/  VIADD R16, R18, 0xffffffff ;  /* 0xffffffff12107836 */ /* 0x000fc60000000000 */
[----:B------:R-:W-:-:S04]  /*1c40*/  ISETP.GT.U32.AND P0, PT, R17, 0xfd, PT ;  /* 0x000000fd1100780c */ /* 0x000fc80003f04070 */
[----:B------:R-:W-:-:S13]  /*1c50*/  ISETP.GT.U32.OR P0, PT, R16, 0xfd, P0 ;  /* 0x000000fd1000780c */ /* 0x000fda0000704470 */
[----:B------:R-:W-:Y:S01]  /*1c60*/  @!P0 MOV R14, RZ ;  /* 0x000000ff000e8202 */ /* 0x000fe20000000f00 */
[----:B------:R-:W-:Y:S06]  /*1c70*/  @!P0 BRA `(.L_x_35) ;  /* 0x00000000005c8947 */ /* 0x000fec0003800000 */
[----:B------:R-:W-:Y:S02]  /*1c80*/  FSETP.GTU.FTZ.AND P0, PT, |R6|, +INF , PT ;  /* 0x7f8000000600780b */ /* 0x000fe40003f1c200 */
[----:B------:R-:W-:-:S04]  /*1c90*/  FSETP.GTU.FTZ.AND P1, PT, |R9|, +INF , PT ;  /* 0x7f8000000900780b */ /* 0x000fc80003f3c200 */
[----:B------:R-:W-:-:S13]  /*1ca0*/  PLOP3.LUT P0, PT, P0, P1, PT, 0xf8, 0x8f ;  /* 0x00000000008f781c */ /* 0x000fda0000703f70 */
[----:B------:R-:W-:Y:S05]  /*1cb0*/  @P0 BRA `(.L_x_36) ;  /* 0x00000004004c0947 */ /* 0x000fea0003800000 */
[----:B------:R-:W-:-:S13]  /*1cc0*/  LOP3.LUT P0, RZ, R9, 0x7fffffff, R6, 0xc8, !PT ;  /* 0x7fffffff09ff7812 */ /* 0x000fda000780c806 */
[----:B------:R-:W-:Y:S05]  /*1cd0*/  @!P0 BRA `(.L_x_37) ;  /* 0x00000004003c8947 */ /* 0x000fea0003800000 */
[C---:B------:R-:W-:Y:S02]  /*1ce0*/  FSETP.NEU.FTZ.AND P1, PT, |R6|.reuse, +INF , PT ;  /* 0x7f8000000600780b */ /* 0x040fe40003f3d200 */
[----:B------:R-:W-:Y:S02]  /*1cf0*/  FSETP.NEU.FTZ.AND P2, PT, |R9|, +INF , PT ;  /* 0x7f8000000900780b */ /* 0x000fe40003f5d200 */
[----:B------:R-:W-:-:S11]  /*1d00*/  FSETP.NEU.FTZ.AND P0, PT, |R6|, +INF , PT ;  /* 0x7f8000000600780b */ /* 0x000fd60003f1d200 */
[----:B------:R-:W-:Y:S05]  /*1d10*/  @!P2 BRA !P1, `(.L_x_37) ;  /* 0x00000004002ca947 */ /* 0x000fea0004800000 */
[----:B------:R-:W-:-:S04]  /*1d20*/  LOP3.LUT P1, RZ, R6, 0x7fffffff, RZ, 0xc0, !PT ;  /* 0x7fffffff06ff7812 */ /* 0x000fc8000782c0ff */
[----:B------:R-:W-:-:S13]  /*1d30*/  PLOP3.LUT P1, PT, P2, P1, PT, 0x2f, 0xf2 ;  /* 0x0000000000f2781c */ /* 0x000fda0001722577 */
[----:B------:R-:W-:Y:S05]  /*1d40*/  @P1 BRA `(.L_x_38) ;  /* 0x0000000400181947 */ /* 0x000fea0003800000 */
[----:B------:R-:W-:-:S04]  /*1d50*/  LOP3.LUT P1, RZ, R9, 0x7fffffff, RZ, 0xc0, !PT ;  /* 0x7fffffff09ff7812 */ /* 0x000fc8000782c0ff */
[----:B------:R-:W-:-:S13]  /*1d60*/  PLOP3.LUT P0, PT, P0, P1, PT, 0x2f, 0xf2 ;  /* 0x0000000000f2781c */ /* 0x000fda0000702577 */
[----:B------:R-:W-:Y:S05]  /*1d70*/  @P0 BRA `(.L_x_39) ;  /* 0x0000000400000947 */ /* 0x000fea0003800000 */
[----:B------:R-:W-:Y:S02]  /*1d80*/  ISETP.GE.AND P0, PT, R16, RZ, PT ;  /* 0x000000ff1000720c */ /* 0x000fe40003f06270 */
[----:B------:R-:W-:-:S11]  /*1d90*/  ISETP.GE.AND P1, PT, R17, RZ, PT ;  /* 0x000000ff1100720c */ /* 0x000fd60003f26270 */
[----:B------:R-:W-:Y:S02]  /*1da0*/  @P0 IMAD.MOV.U32 R14, RZ, RZ, RZ ;  /* 0x000000ffff0e0224 */ /* 0x000fe400078e00ff */
[----:B------:R-:W-:Y:S01]  /*1db0*/  @!P0 FFMA R6, R6, 1.84467440737095516160e+19, RZ ;  /* 0x5f80000006068823 */ /* 0x000fe200000000ff */
[----:B------:R-:W-:Y:S02]  /*1dc0*/  @!P0 IMAD.MOV.U32 R14, RZ, RZ, -0x40 ;  /* 0xffffffc0ff0e8424 */ /* 0x000fe400078e00ff */
[----:B------:R-:W-:-:S03]  /*1dd0*/  @!P1 FFMA R9, R9, 1.84467440737095516160e+19, RZ ;  /* 0x5f80000009099823 */ /* 0x000fc600000000ff */
[----:B------:R-:W-:-:S07]  /*1de0*/  @!P1 IADD3 R14, PT, PT, R14, 0x40, RZ ;  /* 0x000000400e0e9810 */ /* 0x000fce0007ffe0ff */
.L_x_35:
[----:B------:R-:W-:Y:S01]  /*1df0*/  LEA R16, R20, 0xc0800000, 0x17 ;  /* 0xc080000014107811 */ /* 0x000fe200078eb8ff */
[----:B------:R-:W-:Y:S04]  /*1e00*/  BSSY.RECONVERGENT B3, `(.L_x_40) ;  /* 0x0000036000037945 */ /* 0x000fe80003800200 */
[----:B------:R-:W-:Y:S02]  /*1e10*/  IMAD.IADD R16, R9, 0x1, -R16 ;  /* 0x0000000109107824 */ /* 0x000fe400078e0a10 */
[----:B------:R-:W-:Y:S02]  /*1e20*/  VIADD R9, R18, 0xffffff81 ;  /* 0xffffff8112097836 */ /* 0x000fe40000000000 */
[----:B------:R-:W0:Y:S01]  /*1e30*/  MUFU.RCP R17, R16 ;  /* 0x0000001000117308 */ /* 0x000e220000001000 */
[----:B------:R-:W-:Y:S01]  /*1e40*/  FADD.FTZ R19, -R16, -RZ ;  /* 0x800000ff10137221 */ /* 0x000fe20000010100 */
[----:B------:R-:W-:-:S03]  /*1e50*/  IMAD R6, R9, -0x800000, R6 ;  /* 0xff80000009067824 */ /* 0x000fc600078e0206 */
[----:B0-----:R-:W-:-:S04]  /*1e60*/  FFMA R18, R17, R19, 1 ;  /* 0x3f80000011127423 */ /* 0x001fc80000000013 */
[----:B------:R-:W-:-:S04]  /*1e70*/  FFMA R22, R17, R18, R17 ;  /* 0x0000001211167223 */ /* 0x000fc80000000011 */
[----:B------:R-:W-:-:S04]  /*1e80*/  FFMA R17, R6, R22, RZ ;  /* 0x0000001606117223 */ /* 0x000fc800000000ff */
[----:B------:R-:W-:-:S04]  /*1e90*/  FFMA R18, R19, R17, R6 ;  /* 0x0000001113127223 */ /* 0x000fc80000000006 */
[----:B------:R-:W-:Y:S01]  /*1ea0*/  FFMA R21, R22, R18, R17 ;  /* 0x0000001216157223 */ /* 0x000fe20000000011 */
[----:B------:R-:W-:-:S03]  /*1eb0*/  IADD3 R17, PT, PT, R9, 0x7f, -R20 ;  /* 0x0000007f09117810 */ /* 0x000fc60007ffe814 */
[----:B------:R-:W-:Y:S01]  /*1ec0*/  FFMA R18, R19, R21, R6 ;  /* 0x0000001513127223 */ /* 0x000fe20000000006 */
[----:B------:R-:W-:-:S03]  /*1ed0*/  IADD3 R17, PT, PT, R17, R14, RZ ;  /* 0x0000000e11117210 */ /* 0x000fc60007ffe0ff */
[----:B------:R-:W-:-:S05]  /*1ee0*/  FFMA R6, R22, R18, R21 ;  /* 0x0000001216067223 */ /* 0x000fca0000000015 */
[----:B------:R-:W-:-:S04]  /*1ef0*/  SHF.R.U32.HI R9, RZ, 0x17, R6 ;  /* 0x00000017ff097819 */ /* 0x000fc80000011606 */
[----:B------:R-:W-:-:S05]  /*1f00*/  LOP3.LUT R9, R9, 0xff, RZ, 0xc0, !PT ;  /* 0x000000ff09097812 */ /* 0x000fca00078ec0ff */
[----:B------:R-:W-:-:S04]  /*1f10*/  IMAD.IADD R19, R9, 0x1, R17 ;  /* 0x0000000109137824 */ /* 0x000fc800078e0211 */
[----:B------:R-:W-:-:S05]  /*1f20*/  VIADD R9, R19, 0xffffffff ;  /* 0xffffffff13097836 */ /* 0x000fca0000000000 */
[----:B------:R-:W-:-:S13]  /*1f30*/  ISETP.GE.U32.AND P0, PT, R9, 0xfe, PT ;  /* 0x000000fe0900780c */ /* 0x000fda0003f06070 */
[----:B------:R-:W-:Y:S05]  /*1f40*/  @!P0 BRA `(.L_x_41) ;  /* 0x0000000000808947 */ /* 0x000fea0003800000 */
[----:B------:R-:W-:-:S13]  /*1f50*/  ISETP.GT.AND P0, PT, R19, 0xfe, PT ;  /* 0x000000fe1300780c */ /* 0x000fda0003f04270 */
[----:B------:R-:W-:Y:S05]  /*1f60*/  @P0 BRA `(.L_x_42) ;  /* 0x00000000006c0947 */ /* 0x000fea0003800000 */
[----:B------:R-:W-:-:S13]  /*1f70*/  ISETP.GE.AND P0, PT, R19, 0x1, PT ;  /* 0x000000011300780c */ /* 0x000fda0003f06270 */
[----:B------:R-:W-:Y:S05]  /*1f80*/  @P0 BRA `(.L_x_43) ;  /* 0x0000000000740947 */ /* 0x000fea0003800000 */
[----:B------:R-:W-:Y:S02]  /*1f90*/  ISETP.GE.AND P0, PT, R19, -0x18, PT ;  /* 0xffffffe81300780c */ /* 0x000fe40003f06270 */
[----:B------:R-:W-:-:S11]  /*1fa0*/  LOP3.LUT R6, R6, 0x80000000, RZ, 0xc0, !PT ;  /* 0x8000000006067812 */ /* 0x000fd600078ec0ff */
[----:B------:R-:W-:Y:S05]  /*1fb0*/  @!P0 BRA `(.L_x_43) ;  /* 0x0000000000688947 */ /* 0x000fea0003800000 */
[CCC-:B------:R-:W-:Y:S01]  /*1fc0*/  FFMA.RZ R9, R22.reuse, R18.reuse, R21.reuse ;  /* 0x0000001216097223 */ /* 0x1c0fe2000000c015 */
[C---:B------:R-:W-:Y:S01]  /*1fd0*/  IADD3 R17, PT, PT, R19.reuse, 0x20, RZ ;  /* 0x0000002013117810 */ /* 0x040fe20007ffe0ff */
[CCC-:B------:R-:W-:Y:S01]  /*1fe0*/  FFMA.RM R14, R22.reuse, R18.reuse, R21.reuse ;  /* 0x00000012160e7223 */ /* 0x1c0fe20000004015 */
[----:B------:R-:W-:Y:S02]  /*1ff0*/  ISETP.NE.AND P2, PT, R19, RZ, PT ;  /* 0x000000ff1300720c */ /* 0x000fe40003f45270 */
[----:B------:R-:W-:Y:S01]  /*2000*/  LOP3.LUT R16, R9, 0x7fffff, RZ, 0xc0, !PT ;  /* 0x007fffff09107812 */ /* 0x000fe200078ec0ff */
[----:B------:R-:W-:Y:S01]  /*2010*/  FFMA.RP R9, R22, R18, R21 ;  /* 0x0000001216097223 */ /* 0x000fe20000008015 */
[----:B------:R-:W-:Y:S01]  /*2020*/  IMAD.MOV R18, RZ, RZ, -R19 ;  /* 0x000000ffff127224 */ /* 0x000fe200078e0a13 */
[----:B------:R-:W-:Y:S02]  /*2030*/  ISETP.NE.AND P1, PT, R19, RZ, PT ;  /* 0x000000ff1300720c */ /* 0x000fe40003f25270 */
[----:B------:R-:W-:-:S02]  /*2040*/  LOP3.LUT R16, R16, 0x800000, RZ, 0xfc, !PT ;  /* 0x0080000010107812 */ /* 0x000fc400078efcff */
[----:B------:R-:W-:Y:S02]  /*2050*/  FSETP.NEU.FTZ.AND P0, PT, R9, R14, PT ;  /* 0x0000000e0900720b */ /* 0x000fe40003f1d000 */
[----:B------:R-:W-:Y:S02]  /*2060*/  SHF.L.U32 R17, R16, R17, RZ ;  /* 0x0000001110117219 */ /* 0x000fe400000006ff */
[----:B------:R-:W-:Y:S02]  /*2070*/  SEL R9, R18, RZ, P2 ;  /* 0x000000ff12097207 */ /* 0x000fe40001000000 */
[----:B------:R-:W-:Y:S02]  /*2080*/  ISETP.NE.AND P1, PT, R17, RZ, P1 ;  /* 0x000000ff1100720c */ /* 0x000fe40000f25270 */
[----:B------:R-:W-:Y:S02]  /*2090*/  SHF.R.U32.HI R9, RZ, R9, R16 ;  /* 0x00000009ff097219 */ /* 0x000fe40000011610 */
[----:B------:R-:W-:-:S02]  /*20a0*/  PLOP3.LUT P0, PT, P0, P1, PT, 0xf8, 0x8f ;  /* 0x00000000008f781c */ /* 0x000fc40000703f70 */
[----:B------:R-:W-:Y:S02]  /*20b0*/  SHF.R.U32.HI R17, RZ, 0x1, R9 ;  /* 0x00000001ff117819 */ /* 0x000fe40000011609 */
[----:B------:R-:W-:-:S04]  /*20c0*/  SEL R14, RZ, 0x1, !P0 ;  /* 0x00000001ff0e7807 */ /* 0x000fc80004000000 */
[----:B------:R-:W-:-:S04]  /*20d0*/  LOP3.LUT R14, R14, 0x1, R17, 0xf8, !PT ;  /* 0x000000010e0e7812 */ /* 0x000fc800078ef811 */
[----:B------:R-:W-:-:S05]  /*20e0*/  LOP3.LUT R14, R14, R9, RZ, 0xc0, !PT ;  /* 0x000000090e0e7212 */ /* 0x000fca00078ec0ff */
[----:B------:R-:W-:-:S05]  /*20f0*/  IMAD.IADD R17, R17, 0x1, R14 ;  /* 0x0000000111117824 */ /* 0x000fca00078e020e */
[----:B------:R-:W-:Y:S01]  /*2100*/  LOP3.LUT R6, R17, R6, RZ, 0xfc, !PT ;  /* 0x0000000611067212 */ /* 0x000fe200078efcff */
[----:B------:R-:W-:Y:S06]  /*2110*/  BRA `(.L_x_43) ;  /* 0x0000000000107947 */ /* 0x000fec0003800000 */
.L_x_42:
[----:B------:R-:W-:-:S04]  /*2120*/  LOP3.LUT R6, R6, 0x80000000, RZ, 0xc0, !PT ;  /* 0x8000000006067812 */ /* 0x000fc800078ec0ff */
[----:B------:R-:W-:Y:S01]  /*2130*/  LOP3.LUT R6, R6, 0x7f800000, RZ, 0xfc, !PT ;  /* 0x7f80000006067812 */ /* 0x000fe200078efcff */
[----:B------:R-:W-:Y:S06]  /*2140*/  BRA `(.L_x_43) ;  /* 0x0000000000047947 */ /* 0x000fec0003800000 */
.L_x_41:
[----:B------:R-:W-:-:S07]  /*2150*/  LEA R6, R17, R6, 0x17 ;  /* 0x0000000611067211 */ /* 0x000fce00078eb8ff */
.L_x_43:
[----:B------:R-:W-:Y:S05]  /*2160*/  BSYNC.RECONVERGENT B3 ;  /* 0x0000000000037941 */ /* 0x000fea0003800200 */
.L_x_40:
[----:B------:R-:W-:Y:S05]  /*2170*/  BRA `(.L_x_44) ;  /* 0x0000000000207947 */ /* 0x000fea0003800000 */
.L_x_39:
[----:B------:R-:W-:-:S04]  /*2180*/  LOP3.LUT R6, R9, 0x80000000, R6, 0x48, !PT ;  /* 0x8000000009067812 */ /* 0x000fc800078e4806 */
[----:B------:R-:W-:Y:S01]  /*2190*/  LOP3.LUT R6, R6, 0x7f800000, RZ, 0xfc, !PT ;  /* 0x7f80000006067812 */ /* 0x000fe200078efcff */
[----:B------:R-:W-:Y:S06]  /*21a0*/  BRA `(.L_x_44) ;  /* 0x0000000000147947 */ /* 0x000fec0003800000 */
.L_x_38:
[----:B------:R-:W-:Y:S01]  /*21b0*/  LOP3.LUT R6, R9, 0x80000000, R6, 0x48, !PT ;  /* 0x8000000009067812 */ /* 0x000fe200078e4806 */
[----:B------:R-:W-:Y:S06]  /*21c0*/  BRA `(.L_x_44) ;  /* 0x00000000000c7947 */ /* 0x000fec0003800000 */
.L_x_37:
[----:B------:R-:W0:Y:S01]  /*21d0*/  MUFU.RSQ R6, -QNAN ;  /* 0xffc0000000067908 */ /* 0x000e220000001400 */
[----:B------:R-:W-:Y:S05]  /*21e0*/  BRA `(.L_x_44) ;  /* 0x0000000000047947 */ /* 0x000fea0003800000 */
.L_x_36:
[----:B------:R-:W-:-:S07]  /*21f0*/  FADD.FTZ R6, R6, R9 ;  /* 0x0000000906067221 */ /* 0x000fce0000010000 */
.L_x_44:
[----:B------:R-:W-:Y:S05]  /*2200*/  BSYNC.RECONVERGENT B2 ;  /* 0x0000000000027941 */ /* 0x000fea0003800200 */
.L_x_34:
[----:B------:R-:W-:-:S04]  /*2210*/  IMAD.MOV.U32 R9, RZ, RZ, 0x0 ;  /* 0x00000000ff097424 */ /* 0x000fc800078e00ff */
[----:B0-----:R-:W-:Y:S05]  /*2220*/  RET.REL.NODEC R8 `(_Z6evolvi14configurazioneP17curandStateXORWOW) ;  /* 0xffffffdc08747950 */ /* 0x001fea0003c3ffff */
.L_x_45:
[----:B------:R-:W-:-:S00]  /*2230*/  BRA `(.L_x_45) ;  /* 0xfffffffc00fc7947 */ /* 0x000fc0000383ffff */
[----:B------:R-:W-:-:S00]  /*2240*/  NOP ;  /* 0x0000000000007918 */ /* 0x000fc00000000000 */
        /* <DEDUP_REMOVED lines=11> */
.L_x_64:


//--------------------- .text._Z11inizializza14configurazioneP17curandStateXORWOW --------------------------
	.section	.text._Z11inizializza14configurazioneP17curandStateXORWOW,"ax",@progbits
	.align	128
        .global         _Z11inizializza14configurazioneP17curandStateXORWOW
        .type           _Z11inizializza14configurazioneP17curandStateXORWOW,@function
        .size           _Z11inizializza14configurazioneP17curandStateXORWOW,(.L_x_65 - _Z11inizializza14configurazioneP17curandStateXORWOW)
        .other          _Z11inizializza14configurazioneP17curandStateXORWOW,@"STO_CUDA_ENTRY STV_DEFAULT"
_Z11inizializza14configurazioneP17curandStateXORWOW:
.text._Z11inizializza14configurazioneP17curandStateXORWOW:
[----:B------:R-:W-:Y:S01]  /*0000*/  LDC R1, c[0x0][0x37c] ;  /* 0x0000df00ff017b82 */ /* 0x000fe20000000800 */
[----:B------:R-:W0:Y:S07]  /*0010*/  S2R R12, SR_TID.X ;  /* 0x00000000000c7919 */ /* 0x000e2e0000002100 */
[----:B------:R-:W0:Y:S01]  /*0020*/  S2UR UR6, SR_CTAID.X ;  /* 0x00000000000679c3 */ /* 0x000e220000002500 */
[----:B------:R-:W1:Y:S07]  /*0030*/  LDCU.64 UR4, c[0x0][0x358] ;  /* 0x00006b00ff0477ac */ /* 0x000e6e0008000a00 */
[----:B------:R-:W0:Y:S08]  /*0040*/  LDC R5, c[0x0][0x360] ;  /* 0x0000d800ff057b82 */ /* 0x000e300000000800 */
[----:B------:R-:W2:Y:S01]  /*0050*/  LDC.64 R2, c[0x0][0x398] ;  /* 0x0000e600ff027b82 */ /* 0x000ea20000000a00 */
[----:B0-----:R-:W-:-:S04]  /*0060*/  IMAD R12, R5, UR6, R12 ;  /* 0x00000006050c7c24 */ /* 0x001fc8000f8e020c */
[----:B--2---:R-:W-:-:S05]  /*0070*/  IMAD.WIDE R2, R12, 0x30, R2 ;  /* 0x000000300c027825 */ /* 0x004fca00078e0202 */
[----:B-1----:R0:W5:Y:S04]  /*0080*/  LDG.E.64 R10, desc[UR4][R2.64] ;  /* 0x00000004020a7981 */ /* 0x002168000c1e1b00 */
[----:B------:R0:W5:Y:S04]  /*0090*/  LDG.E.64 R8, desc[UR4][R2.64+0x8] ;  /* 0x0000080402087981 */ /* 0x000168000c1e1b00 */
[----:B------:R0:W5:Y:S01]  /*00a0*/  LDG.E.64 R6, desc[UR4][R2.64+0x10] ;  /* 0x0000100402067981 */ /* 0x000162000c1e1b00 */
[----:B------:R-:W-:Y:S01]  /*00b0*/  BSSY.RECONVERGENT B0, `(.L_x_46) ;  /* 0x000002f000007945 */ /* 0x000fe20003800200 */
.L_x_50:
[----:B-----5:R-:W-:Y:S01]  /*00c0*/  SHF.R.U32.HI R0, RZ, 0x2, R11 ;  /* 0x00000002ff007819 */ /* 0x020fe2000001160b */
[----:B------:R-:W-:Y:S01]  /*00d0*/  HFMA2 R15, -RZ, RZ, 2.125, 0 ;  /* 0x40400000ff0f7431 */ /* 0x000fe200000001ff */
[----:B------:R-:W-:Y:S01]  /*00e0*/  SHF.L.U32 R5, R7, 0x4, RZ ;  /* 0x0000000407057819 */ /* 0x000fe200000006ff */
[----:B------:R-:W-:Y:S01]  /*00f0*/  BSSY.RECONVERGENT B1, `(.L_x_47) ;  /* 0x0000027000017945 */ /* 0x000fe20003800200 */
[----:B------:R-:W-:Y:S02]  /*0100*/  LOP3.LUT R0, R0, R11, RZ, 0x3c, !PT ;  /* 0x0000000b00007212 */ /* 0x000fe400078e3cff */
[----:B------:R-:W-:-:S03]  /*0110*/  SHF.R.U32.HI R11, RZ, 0x2, R8 ;  /* 0x00000002ff0b7819 */ /* 0x000fc60000011608 */
[----:B------:R-:W-:Y:S01]  /*0120*/  IMAD.SHL.U32 R4, R0, 0x2, RZ ;  /* 0x0000000200047824 */ /* 0x000fe200078e00ff */
[----:B------:R-:W-:-:S04]  /*0130*/  LOP3.LUT R11, R11, R8, RZ, 0x3c, !PT ;  /* 0x000000080b0b7212 */ /* 0x000fc800078e3cff */
[----:B------:R-:W-:Y:S01]  /*0140*/  LOP3.LUT R0, R0, R4, R5, 0x96, !PT ;  /* 0x0000000400007212 */ /* 0x000fe200078e9605 */
[----:B------:R-:W-:Y:S01]  /*0150*/  IMAD.SHL.U32 R5, R11, 0x2, RZ ;  /* 0x000000020b057824 */ /* 0x000fe200078e00ff */
[----:B------:R-:W-:Y:S02]  /*0160*/  MOV R4, R6 ;  /* 0x0000000600047202 */ /* 0x000fe40000000f00 */
[----:B------:R-:W-:-:S04]  /*0170*/  LOP3.LUT R6, R0, R7, RZ, 0x3c, !PT ;  /* 0x0000000700067212 */ /* 0x000fc800078e3cff */
[----:B------:R-:W-:-:S04]  /*0180*/  SHF.L.U32 R0, R6, 0x4, RZ ;  /* 0x0000000406007819 */ /* 0x000fc800000006ff */
[----:B------:R-:W-:Y:S01]  /*0190*/  LOP3.LUT R5, R11, R5, R0, 0x96, !PT ;  /* 0x000000050b057212 */ /* 0x000fe200078e9600 */
[----:B------:R-:W-:Y:S01]  /*01a0*/  IMAD.MOV.U32 R11, RZ, RZ, 0x2f800000 ;  /* 0x2f800000ff0b7424 */ /* 0x000fe200078e00ff */
[C---:B------:R-:W-:Y:S01]  /*01b0*/  IADD3 R0, PT, PT, R10.reuse, 0x587c5, R6 ;  /* 0x000587c50a007810 */ /* 0x040fe20007ffe006 */
[----:B------:R-:W-:Y:S01]  /*01c0*/  VIADD R10, R10, 0xb0f8a ;  /* 0x000b0f8a0a0a7836 */ /* 0x000fe20000000000 */
[----:B------:R-:W-:Y:S02]  /*01d0*/  LOP3.LUT R5, R5, R6, RZ, 0x3c, !PT ;  /* 0x0000000605057212 */ /* 0x000fe400078e3cff */
[----:B------:R-:W-:Y:S02]  /*01e0*/  I2FP.F32.U32 R0, R0 ;  /* 0x0000000000007245 */ /* 0x000fe40000201000 */
[----:B------:R-:W-:-:S03]  /*01f0*/  IADD3 R8, PT, PT, R5, R10, RZ ;  /* 0x0000000a05087210 */ /* 0x000fc60007ffe0ff */
[----:B------:R-:W-:Y:S01]  /*0200*/  FFMA R0, R0, R11, 1.1641532182693481445e-10 ;  /* 0x2f00000000007423 */ /* 0x000fe2000000000b */
[----:B------:R-:W-:-:S03]  /*0210*/  I2FP.F32.U32 R8, R8 ;  /* 0x0000000800087245 */ /* 0x000fc60000201000 */
[----:B------:R-:W-:Y:S02]  /*0220*/  FFMA R14, R0, R15, -1.5 ;  /* 0xbfc00000000e7423 */ /* 0x000fe4000000000f */
[----:B------:R-:W-:-:S04]  /*0230*/  FFMA R8, R8, R11, 1.1641532182693481445e-10 ;  /* 0x2f00000008087423 */ /* 0x000fc8000000000b */
[----:B------:R-:W-:-:S04]  /*0240*/  FFMA R13, R8, R15, -1.5 ;  /* 0xbfc00000080d7423 */ /* 0x000fc8000000000f */
[----:B------:R-:W-:-:S04]  /*0250*/  FMUL R11, R13, R13 ;  /* 0x0000000d0d0b7220 */ /* 0x000fc80000400000 */
[----:B------:R-:W-:Y:S01]  /*0260*/  FFMA R15, R14, R14, R11 ;  /* 0x0000000e0e0f7223 */ /* 0x000fe2000000000b */
[----:B------:R-:W-:Y:S01]  /*0270*/  MOV R11, R9 ;  /* 0x00000009000b7202 */ /* 0x000fe20000000f00 */
[----:B------:R-:W-:Y:S01]  /*0280*/  IMAD.MOV.U32 R9, RZ, RZ, R7 ;  /* 0x000000ffff097224 */ /* 0x000fe200078e0007 */
[----:B------:R-:W-:Y:S01]  /*0290*/  MOV R7, R5 ;  /* 0x0000000500077202 */ /* 0x000fe20000000f00 */
[----:B------:R-:W-:Y:S01]  /*02a0*/  VIADD R0, R15, 0xf3000000 ;  /* 0xf30000000f007836 */ /* 0x000fe20000000000 */
[----:B------:R1:W2:Y:S04]  /*02b0*/  MUFU.RSQ R8, R15 ;  /* 0x0000000f00087308 */ /* 0x0002a80000001400 */
[----:B------:R-:W-:-:S13]  /*02c0*/  ISETP.GT.U32.AND P0, PT, R0, 0x727fffff, PT ;  /* 0x727fffff0000780c */ /* 0x000fda0003f04070 */
[----:B-12---:R-:W-:Y:S05]  /*02d0*/  @!P0 BRA `(.L_x_48) ;  /* 0x0000000000108947 */ /* 0x006fea0003800000 */
[----:B------:R-:W-:-:S07]  /*02e0*/  MOV R18, 0x300 ;  /* 0x0000030000127802 */ /* 0x000fce0000000f00 */
[----:B0-----:R-:W-:Y:S05]  /*02f0*/  CALL.REL.NOINC `($__internal_3_$__cuda_sm20_sqrt_rn_f32_slowpath) ;  /* 0x0000000000607944 */ /* 0x001fea0003c00000 */
[----:B------:R-:W-:Y:S01]  /*0300*/  IMAD.MOV.U32 R0, RZ, RZ, R5 ;  /* 0x000000ffff007224 */ /* 0x000fe200078e0005 */
[----:B------:R-:W-:Y:S06]  /*0310*/  BRA `(.L_x_49) ;  /* 0x0000000000107947 */ /* 0x000fec0003800000 */
.L_x_48:
[----:B------:R-:W-:Y:S01]  /*0320*/  FMUL.FTZ R0, R15, R8 ;  /* 0x000000080f007220 */ /* 0x000fe20000410000 */
[----:B------:R-:W-:-:S03]  /*0330*/  FMUL.FTZ R8, R8, 0.5 ;  /* 0x3f00000008087820 */ /* 0x000fc60000410000 */
[----:B------:R-:W-:-:S04]  /*0340*/  FFMA R5, -R0, R0, R15 ;  /* 0x0000000000057223 */ /* 0x000fc8000000010f */
[----:B------:R-:W-:-:S07]  /*0350*/  FFMA R0, R5, R8, R0 ;  /* 0x0000000805007223 */ /* 0x000fce0000000000 */
.L_x_49:
[----:B------:R-:W-:Y:S05]  /*0360*/  BSYNC.RECONVERGENT B1 ;  /* 0x0000000000017941 */ /* 0x000fea0003800200 */
.L_x_47:
[----:B------:R-:W-:Y:S02]  /*0370*/  FSETP.GEU.AND P0, PT, R0, 1, PT ;  /* 0x3f8000000000780b */ /* 0x000fe40003f0e000 */
[----:B------:R-:W-:-:S11]  /*0380*/  MOV R8, R4 ;  /* 0x0000000400087202 */ /* 0x000fd60000000f00 */
[----:B------:R-:W-:Y:S05]  /*0390*/  @P0 BRA `(.L_x_50) ;  /* 0xfffffffc00480947 */ /* 0x000fea000383ffff */
[----:B------:R-:W-:Y:S05]  /*03a0*/  BSYNC.RECONVERGENT B0 ;  /* 0x0000000000007941 */ /* 0x000fea0003800200 */
.L_x_46:
[----:B------:R-:W1:Y:S01]  /*03b0*/  LDC.64 R16, c[0x0][0x388] ;  /* 0x0000e200ff107b82 */ /* 0x000e620000000a00 */
[----:B------:R-:W-:Y:S01]  /*03c0*/  MOV R5, R9 ;  /* 0x0000000900057202 */ /* 0x000fe20000000f00 */
[----:B------:R-:W-:Y:S04]  /*03d0*/  STG.E.64 desc[UR4][R2.64+0x10], R6 ;  /* 0x0000100602007986 */ /* 0x000fe8000c101b04 */
[----:B------:R-:W-:Y:S02]  /*03e0*/  STG.E.64 desc[UR4][R2.64+0x8], R4 ;  /* 0x0000080402007986 */ /* 0x000fe4000c101b04 */
[----:B------:R-:W2:Y:S02]  /*03f0*/  LDC.64 R18, c[0x0][0x380] ;  /* 0x0000e000ff127b82 */ /* 0x000ea40000000a00 */
[----:B------:R-:W-:Y:S01]  /*0400*/  STG.E.64 desc[UR4][R2.64], R10 ;  /* 0x0000000a02007986 */ /* 0x000fe2000c101b04 */
[----:B-1----:R-:W-:-:S05]  /*0410*/  IMAD.WIDE R8, R12, 0x8, R16 ;  /* 0x000000080c087825 */ /* 0x002fca00078e0210 */
[----:B------:R-:W-:Y:S01]  /*0420*/  STG.E desc[UR4][R8.64], R14 ;  /* 0x0000000e08007986 */ /* 0x000fe2000c101904 */
[----:B--2---:R-:W-:-:S03]  /*0430*/  IMAD.WIDE R16, R12, 0x8, R18 ;  /* 0x000000080c107825 */ /* 0x004fc600078e0212 */
[----:B------:R-:W-:Y:S04]  /*0440*/  STG.E desc[UR4][R8.64+0x4], R13 ;  /* 0x0000040d08007986 */ /* 0x000fe8000c101904 */
[----:B------:R-:W-:Y:S04]  /*0450*/  STG.E desc[UR4][R16.64], RZ ;  /* 0x000000ff10007986 */ /* 0x000fe8000c101904 */
[----:B------:R-:W-:Y:S01]  /*0460*/  STG.E desc[UR4][R16.64+0x4], RZ ;  /* 0x000004ff10007986 */ /* 0x000fe2000c101904 */
[----:B------:R-:W-:Y:S05]  /*0470*/  EXIT ;  /* 0x000000000000794d */ /* 0x000fea0003800000 */
        .weak           $__internal_3_$__cuda_sm20_sqrt_rn_f32_slowpath
        .type           $__internal_3_$__cuda_sm20_sqrt_rn_f32_slowpath,@function
        .size           $__internal_3_$__cuda_sm20_sqrt_rn_f32_slowpath,(.L_x_65 - $__internal_3_$__cuda_sm20_sqrt_rn_f32_slowpath)
$__internal_3_$__cuda_sm20_sqrt_rn_f32_slowpath:
[----:B------:R-:W-:-:S13]  /*0480*/  LOP3.LUT P0, RZ, R15, 0x7fffffff, RZ, 0xc0, !PT ;  /* 0x7fffffff0fff7812 */ /* 0x000fda000780c0ff */
[----:B------:R-:W-:Y:S01]  /*0490*/  @!P0 IMAD.MOV.U32 R5, RZ, RZ, R15 ;  /* 0x000000ffff058224 */ /* 0x000fe200078e000f */
[----:B------:R-:W-:Y:S06]  /*04a0*/  @!P0 BRA `(.L_x_51) ;  /* 0x0000000000448947 */ /* 0x000fec0003800000 */
[----:B------:R-:W-:Y:S02]  /*04b0*/  FSETP.GEU.FTZ.AND P0, PT, R15, RZ, PT ;  /* 0x000000ff0f00720b */ /* 0x000fe40003f1e000 */
[----:B------:R-:W-:-:S11]  /*04c0*/  MOV R0, R15 ;  /* 0x0000000f00007202 */ /* 0x000fd60000000f00 */
[----:B------:R-:W-:Y:S01]  /*04d0*/  @!P0 MOV R5, 0x7fffffff ;  /* 0x7fffffff00058802 */ /* 0x000fe20000000f00 */
        /* <DEDUP_REMOVED lines=9> */
[----:B------:R-:W-:Y:S02]  /*0570*/  @!P0 IMAD.MOV.U32 R5, RZ, RZ, R0 ;  /* 0x000000ffff058224 */ /* 0x000fe400078e0000 */
[----:B------:R-:W-:-:S04]  /*0580*/  @P0 FADD.FTZ R16, -R15, -RZ ;  /* 0x800000ff0f100221 */ /* 0x000fc80000010100 */
[----:B------:R-:W-:-:S04]  /*0590*/  @P0 FFMA R16, R15, R16, R8 ;  /* 0x000000100f100223 */ /* 0x000fc80000000008 */
[----:B------:R-:W-:-:S04]  /*05a0*/  @P0 FFMA R16, R16, R17, R15 ;  /* 0x0000001110100223 */ /* 0x000fc8000000000f */
[----:B------:R-:W-:-:S07]  /*05b0*/  @P0 FMUL.FTZ R5, R16, 2.3283064365386962891e-10 ;  /* 0x2f80000010050820 */ /* 0x000fce0000410000 */
.L_x_51:
[----:B------:R-:W-:Y:S01]  /*05c0*/  HFMA2 R17, -RZ, RZ, 0, 0 ;  /* 0x00000000ff117431 */ /* 0x000fe200000001ff */
[----:B------:R-:W-:-:S04]  /*05d0*/  MOV R16, R18 ;  /* 0x0000001200107202 */ /* 0x000fc80000000f00 */
[----:B------:R-:W-:Y:S05]  /*05e0*/  RET.REL.NODEC R16 `(_Z11inizializza14configurazioneP17curandStateXORWOW) ;  /* 0xfffffff810847950 */ /* 0x000fea0003c3ffff */
.L_x_52:
        /* <DEDUP_REMOVED lines=9> */
.L_x_65:


//--------------------- .text._Z19setup_random_kernelP17curandStateXORWOW --------------------------
	.section	.text._Z19setup_random_kernelP17curandStateXORWOW,"ax",@progbits
	.align	128
        .global         _Z19setup_random_kernelP17curandStateXORWOW
        .type           _Z19setup_random_kernelP17curandStateXORWOW,@function
        .size           _Z19setup_random_kernelP17curandStateXORWOW,(.L_x_68 - _Z19setup_random_kernelP17curandStateXORWOW)
        .other          _Z19setup_random_kernelP17curandStateXORWOW,@"STO_CUDA_ENTRY STV_DEFAULT"
_Z19setup_random_kernelP17curandStateXORWOW:
.text._Z19setup_random_kernelP17curandStateXORWOW:
[----:B------:R-:W-:Y:S01]  /*0000*/  LDC R1, c[0x0][0x37c] ;  /* 0x0000df00ff017b82 */ /* 0x000fe20000000800 */
[----:B------:R-:W0:Y:S07]  /*0010*/  S2R R13, SR_TID.X ;  /* 0x00000000000d7919 */ /* 0x000e2e0000002100 */
[----:B------:R-:W0:Y:S01]  /*0020*/  S2UR UR6, SR_CTAID.X ;  /* 0x00000000000679c3 */ /* 0x000e220000002500 */
[----:B------:R-:W1:Y:S01]  /*0030*/  LDCU.64 UR4, c[0x0][0x358] ;  /* 0x00006b00ff0477ac */ /* 0x000e620008000a00 */
[----:B------:R-:W-:Y:S01]  /*0040*/  IMAD.MOV.U32 R2, RZ, RZ, 0x3198c20f ;  /* 0x3198c20fff027424 */ /* 0x000fe200078e00ff */
[----:B------:R-:W-:Y:S01]  /*0050*/  BSSY.RECONVERGENT B0, `(.L_x_53) ;  /* 0x00000df000007945 */ /* 0x000fe20003800200 */
[----:B------:R-:W-:-:S02]  /*0060*/  IMAD.MOV.U32 R3, RZ, RZ, 0x5efdb30c ;  /* 0x5efdb30cff037424 */ /* 0x000fc400078e00ff */
[----:B------:R-:W-:Y:S02]  /*0070*/  IMAD.MOV.U32 R4, RZ, RZ, 0x423bb012 ;  /* 0x423bb012ff047424 */ /* 0x000fe400078e00ff */
[----:B------:R-:W0:Y:S01]  /*0080*/  LDC R0, c[0x0][0x360] ;  /* 0x0000d800ff007b82 */ /* 0x000e220000000800 */
[----:B------:R-:W-:Y:S02]  /*0090*/  IMAD.MOV.U32 R5, RZ, RZ, -0x75bd8fc ;  /* 0xf8a42704ff057424 */ /* 0x000fe400078e00ff */
[----:B------:R-:W-:Y:S02]  /*00a0*/  IMAD.MOV.U32 R8, RZ, RZ, -0x23270784 ;  /* 0xdcd8f87cff087424 */ /* 0x000fe400078e00ff */
[----:B------:R-:W-:-:S03]  /*00b0*/  IMAD.MOV.U32 R9, RZ, RZ, 0x57fa2510 ;  /* 0x57fa2510ff097424 */ /* 0x000fc600078e00ff */
[----:B------:R-:W2:Y:S01]  /*00c0*/  LDC.64 R6, c[0x0][0x380] ;  /* 0x0000e000ff067b82 */ /* 0x000ea20000000a00 */
[----:B0-----:R-:W-:-:S05]  /*00d0*/  IMAD R13, R0, UR6, R13 ;  /* 0x00000006000d7c24 */ /* 0x001fca000f8e020d */
[C---:B------:R-:W-:Y:S01]  /*00e0*/  ISETP.NE.AND P0, PT, R13.reuse, RZ, PT ;  /* 0x000000ff0d00720c */ /* 0x040fe20003f05270 */
[----:B--2---:R-:W-:-:S05]  /*00f0*/  IMAD.WIDE R6, R13, 0x30, R6 ;  /* 0x000000300d067825 */ /* 0x004fca00078e0206 */
[----:B-1----:R0:W-:Y:S04]  /*0100*/  STG.E.64 desc[UR4][R6.64], R2 ;  /* 0x0000000206007986 */ /* 0x0021e8000c101b04 */
[----:B------:R0:W-:Y:S04]  /*0110*/  STG.E.64 desc[UR4][R6.64+0x8], R4 ;  /* 0x0000080406007986 */ /* 0x0001e8000c101b04 */
[----:B------:R0:W-:Y:S01]  /*0120*/  STG.E.64 desc[UR4][R6.64+0x10], R8 ;  /* 0x0000100806007986 */ /* 0x0001e2000c101b04 */
[----:B------:R-:W-:Y:S05]  /*0130*/  @!P0 BRA `(.L_x_54) ;  /* 0x0000000c00408947 */ /* 0x000fea0003800000 */
[----:B------:R-:W-:Y:S01]  /*0140*/  SHF.R.S32.HI R0, RZ, 0x1f, R13 ;  /* 0x0000001fff007819 */ /* 0x000fe2000001140d */
[----:B------:R-:W-:-:S07]  /*0150*/  IMAD.MOV.U32 R12, RZ, RZ, RZ ;  /* 0x000000ffff0c7224 */ /* 0x000fce00078e00ff */
.L_x_60:
[----:B0-----:R-:W-:Y:S01]  /*0160*/  LOP3.LUT R2, R13, 0x3, RZ, 0xc0, !PT ;  /* 0x000000030d027812 */ /* 0x001fe200078ec0ff */
[----:B------:R-:W-:Y:S03]  /*0170*/  BSSY.RECONVERGENT B1, `(.L_x_55) ;  /* 0x00000c6000017945 */ /* 0x000fe60003800200 */
[----:B------:R-:W-:-:S04]  /*0180*/  ISETP.NE.U32.AND P0, PT, R2, RZ, PT ;  /* 0x000000ff0200720c */ /* 0x000fc80003f05070 */
[----:B------:R-:W-:-:S13]  /*0190*/  ISETP.NE.AND.EX P0, PT, RZ, RZ, PT, P0 ;  /* 0x000000ffff00720c */ /* 0x000fda0003f05300 */
[----:B------:R-:W-:Y:S05]  /*01a0*/  @!P0 BRA `(.L_x_56) ;  /* 0x0000000c00088947 */ /* 0x000fea0003800000 */
[----:B------:R-:W0:Y:S01]  /*01b0*/  LDC.64 R8, c[0x4][RZ] ;  /* 0x01000000ff087b82 */ /* 0x000e220000000a00 */
[----:B------:R-:W-:Y:S02]  /*01c0*/  IMAD.MOV.U32 R14, RZ, RZ, RZ ;  /* 0x000000ffff0e7224 */ /* 0x000fe400078e00ff */
[----:B0-----:R-:W-:-:S07]  /*01d0*/  IMAD.WIDE.U32 R8, R12, 0xc80, R8 ;  /* 0x00000c800c087825 */ /* 0x001fce00078e0008 */
.L_x_59:
[----:B0-----:R-:W-:Y:S01]  /*01e0*/  IMAD.MOV.U32 R15, RZ, RZ, RZ ;  /* 0x000000ffff0f7224 */ /* 0x001fe200078e00ff */
[----:B------:R-:W-:Y:S01]  /*01f0*/  CS2R R2, SRZ ;  /* 0x0000000000027805 */ /* 0x000fe2000001ff00 */
[----:B------:R-:W-:Y:S01]  /*0200*/  IMAD.MOV.U32 R17, RZ, RZ, RZ ;  /* 0x000000ffff117224 */ /* 0x000fe200078e00ff */
[----:B------:R-:W-:-:S07]  /*0210*/  CS2R R4, SRZ ;  /* 0x0000000000047805 */ /* 0x000fce000001ff00 */
.L_x_58:
[----:B------:R-:W-:-:S05]  /*0220*/  IMAD.WIDE.U32 R10, R17, 0x4, R6 ;  /* 0x00000004110a7825 */ /* 0x000fca00078e0006 */
[----:B------:R0:W5:Y:S01]  /*0230*/  LDG.E R16, desc[UR4][R10.64+0x4] ;  /* 0x000004040a107981 */ /* 0x000162000c1e1900 */
[----:B------:R-:W-:-:S07]  /*0240*/  IMAD.MOV.U32 R19, RZ, RZ, RZ ;  /* 0x000000ffff137224 */ /* 0x000fce00078e00ff */
.L_x_57:
[----:B-----5:R-:W-:Y:S01]  /*0250*/  SHF.R.U32.HI R24, RZ, R19, R16 ;  /* 0x00000013ff187219 */ /* 0x020fe20000011610 */
[----:B0-----:R-:W-:-:S03]  /*0260*/  IMAD.SHL.U32 R10, R17, 0x20, RZ ;  /* 0x00000020110a7824 */ /* 0x001fc600078e00ff */
[----:B------:R-:W-:Y:S01]  /*0270*/  LOP3.LUT R11, R24, 0x1, RZ, 0xc0, !PT ;  /* 0x00000001180b7812 */ /* 0x000fe200078ec0ff */
[----:B------:R-:W-:-:S03]  /*0280*/  IMAD.IADD R10, R10, 0x1, R19 ;  /* 0x000000010a0a7824 */ /* 0x000fc600078e0213 */
[----:B------:R-:W-:Y:S01]  /*0290*/  ISETP.NE.U32.AND P0, PT, R11, 0x1, PT ;  /* 0x000000010b00780c */ /* 0x000fe20003f05070 */
[----:B------:R-:W-:-:S03]  /*02a0*/  IMAD R11, R10, 0x5, RZ ;  /* 0x000000050a0b7824 */ /* 0x000fc600078e02ff */
[----:B------:R-:W-:Y:S01]  /*02b0*/  R2P PR, R24, 0x7e ;  /* 0x0000007e18007804 */ /* 0x000fe20000000000 */
[----:B------:R-:W-:-:S08]  /*02c0*/  IMAD.WIDE.U32 R10, R11, 0x4, R8 ;  /* 0x000000040b0a7825 */ /* 0x000fd000078e0008 */
[----:B------:R-:W2:Y:S04]  /*02d0*/  @!P0 LDG.E R18, desc[UR4][R10.64] ;  /* 0x000000040a128981 */ /* 0x000ea8000c1e1900 */
[----:B------:R-:W3:Y:S04]  /*02e0*/  @!P0 LDG.E R20, desc[UR4][R10.64+0x10] ;  /* 0x000010040a148981 */ /* 0x000ee8000c1e1900 */
[----:B------:R-:W4:Y:S04]  /*02f0*/  @P1 LDG.E R22, desc[UR4][R10.64+0x14] ;  /* 0x000014040a161981 */ /* 0x000f28000c1e1900 */
[----:B------:R-:W4:Y:S04]  /*0300*/  @P2 LDG.E R26, desc[UR4][R10.64+0x28] ;  /* 0x000028040a1a2981 */ /* 0x000f28000c1e1900 */
[----:B------:R-:W4:Y:S04]  /*0310*/  @!P0 LDG.E R21, desc[UR4][R10.64+0x4] ;  /* 0x000004040a158981 */ /* 0x000f28000c1e1900 */
[----:B------:R-:W4:Y:S04]  /*0320*/  @!P0 LDG.E R23, desc[UR4][R10.64+0xc] ;  /* 0x00000c040a178981 */ /* 0x000f28000c1e1900 */
[----:B------:R-:W4:Y:S04]  /*0330*/  @P1 LDG.E R25, desc[UR4][R10.64+0x18] ;  /* 0x000018040a191981 */ /* 0x000f28000c1e1900 */
[----:B------:R-:W4:Y:S04]  /*0340*/  @P3 LDG.E R28, desc[UR4][R10.64+0x3c] ;  /* 0x00003c040a1c3981 */ /* 0x000f28000c1e1900 */
[----:B------:R-:W4:Y:S01]  /*0350*/  @P6 LDG.E R27, desc[UR4][R10.64+0x7c] ;  /* 0x00007c040a1b6981 */ /* 0x000f22000c1e1900 */
[----:B--2---:R-:W-:-:S03]  /*0360*/  @!P0 LOP3.LUT R15, R15, R18, RZ, 0x3c, !PT ;  /* 0x000000120f0f8212 */ /* 0x004fc600078e3cff */
[----:B------:R-:W2:Y:S01]  /*0370*/  @!P0 LDG.E R18, desc[UR4][R10.64+0x8] ;  /* 0x000008040a128981 */ /* 0x000ea2000c1e1900 */
[----:B---3--:R-:W-:-:S03]  /*0380*/  @!P0 LOP3.LUT R3, R3, R20, RZ, 0x3c, !PT ;  /* 0x0000001403038212 */ /* 0x008fc600078e3cff */
[----:B------:R-:W3:Y:S01]  /*0390*/  @P1 LDG.E R20, desc[UR4][R10.64+0x24] ;  /* 0x000024040a141981 */ /* 0x000ee2000c1e1900 */
[----:B----4-:R-:W-:-:S03]  /*03a0*/  @P1 LOP3.LUT R15, R15, R22, RZ, 0x3c, !PT ;  /* 0x000000160f0f1212 */ /* 0x010fc600078e3cff */
[----:B------:R-:W4:Y:S01]  /*03b0*/  @P2 LDG.E R22, desc[UR4][R10.64+0x38] ;  /* 0x000038040a162981 */ /* 0x000f22000c1e1900 */
[----:B------:R-:W-:-:S03]  /*03c0*/  @P2 LOP3.LUT R15, R15, R26, RZ, 0x3c, !PT ;  /* 0x0000001a0f0f2212 */ /* 0x000fc600078e3cff */
[----:B------:R-:W4:Y:S01]  /*03d0*/  @P4 LDG.E R26, desc[UR4][R10.64+0x50] ;  /* 0x000050040a1a4981 */ /* 0x000f22000c1e1900 */
[----:B------:R-:W-:-:S03]  /*03e0*/  @!P0 LOP3.LUT R4, R4, R21, RZ, 0x3c, !PT ;  /* 0x0000001504048212 */ /* 0x000fc600078e3cff */
[----:B------:R-:W4:Y:S01]  /*03f0*/  @P1 LDG.E R21, desc[UR4][R10.64+0x20] ;  /* 0x000020040a151981 */ /* 0x000f22000c1e1900 */
[----:B------:R-:W-:-:S03]  /*0400*/  @!P0 LOP3.LUT R2, R2, R23, RZ, 0x3c, !PT ;  /* 0x0000001702028212 */ /* 0x000fc600078e3cff */
[----:B------:R-:W4:Y:S01]  /*0410*/  @P2 LDG.E R23, desc[UR4][R10.64+0x2c] ;  /* 0x00002c040a172981 */ /* 0x000f22000c1e1900 */
[----:B------:R-:W-:-:S03]  /*0420*/  @P1 LOP3.LUT R4, R4, R25, RZ, 0x3c, !PT ;  /* 0x0000001904041212 */ /* 0x000fc600078e3cff */
[----:B------:R-:W4:Y:S01]  /*0430*/  @P2 LDG.E R25, desc[UR4][R10.64+0x34] ;  /* 0x000034040a192981 */ /* 0x000f22000c1e1900 */
[----:B--2---:R-:W-:-:S03]  /*0440*/  @!P0 LOP3.LUT R5, R5, R18, RZ, 0x3c, !PT ;  /* 0x0000001205058212 */ /* 0x004fc600078e3cff */
[----:B------:R-:W2:Y:S01]  /*0450*/  @P1 LDG.E R18, desc[UR4][R10.64+0x1c] ;  /* 0x00001c040a121981 */ /* 0x000ea2000c1e1900 */
[----:B---3--:R-:W-:-:S03]  /*0460*/  @P1 LOP3.LUT R3, R3, R20, RZ, 0x3c, !PT ;  /* 0x0000001403031212 */ /* 0x008fc600078e3cff */
[----:B------:R-:W3:Y:S01]  /*0470*/  @P2 LDG.E R20, desc[UR4][R10.64+0x30] ;  /* 0x000030040a142981 */ /* 0x000ee2000c1e1900 */
[----:B----4-:R-:W-:-:S03]  /*0480*/  @P2 LOP3.LUT R3, R3, R22, RZ, 0x3c, !PT ;  /* 0x0000001603032212 */ /* 0x010fc600078e3cff */
[----:B------:R-:W4:Y:S01]  /*0490*/  @P3 LDG.E R22, desc[UR4][R10.64+0x4c] ;  /* 0x00004c040a163981 */ /* 0x000f22000c1e1900 */
[----:B------:R-:W-:-:S04]  /*04a0*/  @P3 LOP3.LUT R15, R15, R28, RZ, 0x3c, !PT ;  /* 0x0000001c0f0f3212 */ /* 0x000fc800078e3cff */
[----:B------:R-:W-:Y:S02]  /*04b0*/  @P4 LOP3.LUT R15, R15, R26, RZ, 0x3c, !PT ;  /* 0x0000001a0f0f4212 */ /* 0x000fe400078e3cff */
[----:B------:R-:W-:Y:S01]  /*04c0*/  @P1 LOP3.LUT R2, R2, R21, RZ, 0x3c, !PT ;  /* 0x0000001502021212 */ /* 0x000fe200078e3cff */
[----:B------:R-:W4:Y:S04]  /*04d0*/  @P5 LDG.E R26, desc[UR4][R10.64+0x64] ;  /* 0x000064040a1a5981 */ /* 0x000f28000c1e1900 */
[----:B------:R-:W4:Y:S01]  /*04e0*/  @P3 LDG.E R21, desc[UR4][R10.64+0x40] ;  /* 0x000040040a153981 */ /* 0x000f22000c1e1900 */
[----:B------:R-:W-:Y:S02]  /*04f0*/  @P2 LOP3.LUT R4, R4, R23, RZ, 0x3c, !PT ;  /* 0x0000001704042212 */ /* 0x000fe400078e3cff */
[----:B------:R-:W-:Y:S01]  /*0500*/  @P2 LOP3.LUT R2, R2, R25, RZ, 0x3c, !PT ;  /* 0x0000001902022212 */ /* 0x000fe200078e3cff */
[----:B------:R-:W4:Y:S04]  /*0510*/  @P3 LDG.E R23, desc[UR4][R10.64+0x48] ;  /* 0x000048040a173981 */ /* 0x000f28000c1e1900 */
[----:B------:R-:W4:Y:S01]  /*0520*/  @P4 LDG.E R25, desc[UR4][R10.64+0x54] ;  /* 0x000054040a194981 */ /* 0x000f22000c1e1900 */
[----:B--2---:R-:W-:-:S03]  /*0530*/  @P1 LOP3.LUT R5, R5, R18, RZ, 0x3c, !PT ;  /* 0x0000001205051212 */ /* 0x004fc600078e3cff */
[----:B------:R-:W2:Y:S01]  /*0540*/  @P3 LDG.E R18, desc[UR4][R10.64+0x44] ;  /* 0x000044040a123981 */ /* 0x000ea2000c1e1900 */
[----:B---3--:R-:W-:-:S03]  /*0550*/  @P2 LOP3.LUT R5, R5, R20, RZ, 0x3c, !PT ;  /* 0x0000001405052212 */ /* 0x008fc600078e3cff */
[----:B------:R-:W3:Y:S01]  /*0560*/  @P4 LDG.E R20, desc[UR4][R10.64+0x58] ;  /* 0x000058040a144981 */ /* 0x000ee2000c1e1900 */
[----:B----4-:R-:W-:-:S03]  /*0570*/  @P3 LOP3.LUT R3, R3, R22, RZ, 0x3c, !PT ;  /* 0x0000001603033212 */ /* 0x010fc600078e3cff */
[----:B------:R-:W4:Y:S01]  /*0580*/  @P4 LDG.E R22, desc[UR4][R10.64+0x60] ;  /* 0x000060040a164981 */ /* 0x000f22000c1e1900 */
[----:B------:R-:W-:Y:S02]  /*0590*/  LOP3.LUT P0, RZ, R24, 0x80, RZ, 0xc0, !PT ;  /* 0x0000008018ff7812 */ /* 0x000fe4000780c0ff */
[----:B------:R-:W-:Y:S02]  /*05a0*/  @P5 LOP3.LUT R15, R15, R26, RZ, 0x3c, !PT ;  /* 0x0000001a0f0f5212 */ /* 0x000fe400078e3cff */
[----:B------:R-:W4:Y:S01]  /*05b0*/  @P6 LDG.E R26, desc[UR4][R10.64+0x78] ;  /* 0x000078040a1a6981 */ /* 0x000f22000c1e1900 */
[----:B------:R-:W-:-:S03]  /*05c0*/  @P3 LOP3.LUT R4, R4, R21, RZ, 0x3c, !PT ;  /* 0x0000001504043212 */ /* 0x000fc600078e3cff */
[----:B------:R-:W4:Y:S01]  /*05d0*/  @P4 LDG.E R21, desc[UR4][R10.64+0x5c] ;  /* 0x00005c040a154981 */ /* 0x000f22000c1e1900 */
[----:B------:R-:W-:-:S03]  /*05e0*/  @P3 LOP3.LUT R2, R2, R23, RZ, 0x3c, !PT ;  /* 0x0000001702023212 */ /* 0x000fc600078e3cff */
[----:B------:R-:W4:Y:S01]  /*05f0*/  @P5 LDG.E R23, desc[UR4][R10.64+0x68] ;  /* 0x000068040a175981 */ /* 0x000f22000c1e1900 */
[----:B------:R-:W-:-:S03]  /*0600*/  @P4 LOP3.LUT R4, R4, R25, RZ, 0x3c, !PT ;  /* 0x0000001904044212 */ /* 0x000fc600078e3cff */
[----:B------:R-:W4:Y:S01]  /*0610*/  @P5 LDG.E R25, desc[UR4][R10.64+0x70] ;  /* 0x000070040a195981 */ /* 0x000f22000c1e1900 */
[----:B--2---:R-:W-:-:S03]  /*0620*/  @P3 LOP3.LUT R5, R5, R18, RZ, 0x3c, !PT ;  /* 0x0000001205053212 */ /* 0x004fc600078e3cff */
[----:B------:R-:W2:Y:S01]  /*0630*/  @P5 LDG.E R18, desc[UR4][R10.64+0x6c] ;  /* 0x00006c040a125981 */ /* 0x000ea2000c1e1900 */
[----:B---3--:R-:W-:-:S03]  /*0640*/  @P4 LOP3.LUT R5, R5, R20, RZ, 0x3c, !PT ;  /* 0x0000001405054212 */ /* 0x008fc600078e3cff */
[----:B------:R-:W3:Y:S01]  /*0650*/  @P5 LDG.E R20, desc[UR4][R10.64+0x74] ;  /* 0x000074040a145981 */ /* 0x000ee2000c1e1900 */
[----:B----4-:R-:W-:-:S03]  /*0660*/  @P4 LOP3.LUT R3, R3, R22, RZ, 0x3c, !PT ;  /* 0x0000001603034212 */ /* 0x010fc600078e3cff */
[----:B------:R-:W4:Y:S01]  /*0670*/  @P0 LDG.E R22, desc[UR4][R10.64+0x8c] ;  /* 0x00008c040a160981 */ /* 0x000f22000c1e1900 */
[----:B------:R-:W-:-:S03]  /*0680*/  @P6 LOP3.LUT R15, R15, R26, RZ, 0x3c, !PT ;  /* 0x0000001a0f0f6212 */ /* 0x000fc600078e3cff */
        /* <DEDUP_REMOVED lines=13> */
[----:B------:R-:W-:Y:S02]  /*0760*/  @P6 LOP3.LUT R4, R4, R27, RZ, 0x3c, !PT ;  /* 0x0000001b04046212 */ /* 0x000fe400078e3cff */
[----:B------:R-:W-:Y:S02]  /*0770*/  @P6 LOP3.LUT R2, R2, R21, RZ, 0x3c, !PT ;  /* 0x0000001502026212 */ /* 0x000fe400078e3cff */
[----:B------:R-:W-:Y:S02]  /*0780*/  @P0 LOP3.LUT R4, R4, R23, RZ, 0x3c, !PT ;  /* 0x0000001704040212 */ /* 0x000fe400078e3cff */
[----:B------:R-:W-:Y:S02]  /*0790*/  @P0 LOP3.LUT R2, R2, R25, RZ, 0x3c, !PT ;  /* 0x0000001902020212 */ /* 0x000fe400078e3cff */
[----:B--2---:R-:W-:Y:S02]  /*07a0*/  @P6 LOP3.LUT R5, R5, R18, RZ, 0x3c, !PT ;  /* 0x0000001205056212 */ /* 0x004fe400078e3cff */
[----:B---3--:R-:W-:-:S02]  /*07b0*/  @P6 LOP3.LUT R3, R3, R20, RZ, 0x3c, !PT ;  /* 0x0000001403036212 */ /* 0x008fc400078e3cff */
[----:B----4-:R-:W-:Y:S02]  /*07c0*/  @P0 LOP3.LUT R5, R5, R22, RZ, 0x3c, !PT ;  /* 0x0000001605050212 */ /* 0x010fe400078e3cff */
[----:B------:R-:W-:Y:S02]  /*07d0*/  @P0 LOP3.LUT R3, R3, R26, RZ, 0x3c, !PT ;  /* 0x0000001a03030212 */ /* 0x000fe400078e3cff */
[----:B------:R-:W-:-:S13]  /*07e0*/  R2P PR, R24.B1, 0x7f ;  /* 0x0000007f18007804 */ /* 0x000fda0000001000 */
[----:B------:R-:W2:Y:S04]  /*07f0*/  @P0 LDG.E R18, desc[UR4][R10.64+0xa0] ;  /* 0x0000a0040a120981 */ /* 0x000ea8000c1e1900 */
[----:B------:R-:W3:Y:S04]  /*0800*/  @P1 LDG.E R22, desc[UR4][R10.64+0xb4] ;  /* 0x0000b4040a161981 */ /* 0x000ee8000c1e1900 */
[----:B------:R-:W4:Y:S04]  /*0810*/  @P2 LDG.E R26, desc[UR4][R10.64+0xc8] ;  /* 0x0000c8040a1a2981 */ /* 0x000f28000c1e1900 */
[----:B------:R-:W4:Y:S04]  /*0820*/  @P3 LDG.E R28, desc[UR4][R10.64+0xdc] ;  /* 0x0000dc040a1c3981 */ /* 0x000f28000c1e1900 */
[----:B------:R-:W4:Y:S04]  /*0830*/  @P0 LDG.E R23, desc[UR4][R10.64+0xa4] ;  /* 0x0000a4040a170981 */ /* 0x000f28000c1e1900 */
[----:B------:R-:W4:Y:S04]  /*0840*/  @P0 LDG.E R20, desc[UR4][R10.64+0xa8] ;  /* 0x0000a8040a140981 */ /* 0x000f28000c1e1900 */
[----:B------:R-:W4:Y:S04]  /*0850*/  @P4 LDG.E R25, desc[UR4][R10.64+0xf0] ;  /* 0x0000f0040a194981 */ /* 0x000f28000c1e1900 */
        /* <DEDUP_REMOVED lines=21> */
[----:B------:R-:W-:Y:S02]  /*09b0*/  LOP3.LUT P0, RZ, R24, 0x8000, RZ, 0xc0, !PT ;  /* 0x0000800018ff7812 */ /* 0x000fe4000780c0ff */
[----:B----4-:R-:W-:Y:S01]  /*09c0*/  @P5 LOP3.LUT R15, R15, R26, RZ, 0x3c, !PT ;  /* 0x0000001a0f0f5212 */ /* 0x010fe200078e3cff */
[----:B------:R-:W4:Y:S04]  /*09d0*/  @P3 LDG.E R24, desc[UR4][R10.64+0xe4] ;  /* 0x0000e4040a183981 */ /* 0x000f28000c1e1900 */
[----:B------:R-:W2:Y:S01]  /*09e0*/  @P6 LDG.E R26, desc[UR4][R10.64+0x118] ;  /* 0x000118040a1a6981 */ /* 0x000ea2000c1e1900 */
        /* <DEDUP_REMOVED lines=8> */
[----:B---3--:R-:W-:-:S03]  /*0a70*/  @P2 LOP3.LUT R3, R3, R22, RZ, 0x3c, !PT ;  /* 0x0000001603032212 */ /* 0x008fc600078e3cff */
[----:B------:R-:W3:Y:S01]  /*0a80*/  @P4 LDG.E R22, desc[UR4][R10.64+0x100] ;  /* 0x000100040a164981 */ /* 0x000ee2000c1e1900 */
[----:B--2---:R-:W-:-:S03]  /*0a90*/  @P6 LOP3.LUT R15, R15, R26, RZ, 0x3c, !PT ;  /* 0x0000001a0f0f6212 */ /* 0x004fc600078e3cff */
[----:B------:R-:W2:Y:S01]  /*0aa0*/  @P0 LDG.E R26, desc[UR4][R10.64+0x12c] ;  /* 0x00012c040a1a0981 */ /* 0x000ea2000c1e1900 */
[----:B----4-:R-:W-:-:S03]  /*0ab0*/  @P2 LOP3.LUT R2, R2, R23, RZ, 0x3c, !PT ;  /* 0x0000001702022212 */ /* 0x010fc600078e3cff */
[----:B------:R-:W4:Y:S01]  /*0ac0*/  @P4 LDG.E R23, desc[UR4][R10.64+0xfc] ;  /* 0x0000fc040a174981 */ /* 0x000f22000c1e1900 */
[----:B------:R-:W-:-:S03]  /*0ad0*/  @P2 LOP3.LUT R5, R5, R20, RZ, 0x3c, !PT ;  /* 0x0000001405052212 */ /* 0x000fc600078e3cff */
[----:B------:R-:W4:Y:S01]  /*0ae0*/  @P4 LDG.E R20, desc[UR4][R10.64+0xf8] ;  /* 0x0000f8040a144981 */ /* 0x000f22000c1e1900 */
[----:B------:R-:W-:Y:S02]  /*0af0*/  @P3 LOP3.LUT R2, R2, R27, RZ, 0x3c, !PT ;  /* 0x0000001b02023212 */ /* 0x000fe400078e3cff */
[----:B------:R-:W-:Y:S01]  /*0b00*/  @P3 LOP3.LUT R4, R4, R25, RZ, 0x3c, !PT ;  /* 0x0000001904043212 */ /* 0x000fe200078e3cff */
[----:B------:R-:W4:Y:S01]  /*0b10*/  @P5 LDG.E R27, desc[UR4][R10.64+0x110] ;  /* 0x000110040a1b5981 */ /* 0x000f22000c1e1900 */
[----:B------:R-:W-:-:S03]  /*0b20*/  @P3 LOP3.LUT R5, R5, R24, RZ, 0x3c, !PT ;  /* 0x0000001805053212 */ /* 0x000fc600078e3cff */
[----:B------:R-:W4:Y:S04]  /*0b30*/  @P5 LDG.E R25, desc[UR4][R10.64+0x108] ;  /* 0x000108040a195981 */ /* 0x000f28000c1e1900 */
        /* <DEDUP_REMOVED lines=19> */
[----:B------:R-:W-:-:S05]  /*0c70*/  VIADD R19, R19, 0x10 ;  /* 0x0000001013137836 */ /* 0x000fca0000000000 */
[----:B------:R-:W-:Y:S02]  /*0c80*/  ISETP.NE.AND P1, PT, R19, 0x20, PT ;  /* 0x000000201300780c */ /* 0x000fe40003f25270 */
[----:B------:R-:W-:Y:S02]  /*0c90*/  @P5 LOP3.LUT R3, R3, R18, RZ, 0x3c, !PT ;  /* 0x0000001203035212 */ /* 0x000fe400078e3cff */
[----:B------:R-:W-:Y:S02]  /*0ca0*/  @P6 LOP3.LUT R4, R4, R21, RZ, 0x3c, !PT ;  /* 0x0000001504046212 */ /* 0x000fe400078e3cff */
[----:B---3--:R-:W-:-:S04]  /*0cb0*/  @P6 LOP3.LUT R3, R3, R22, RZ, 0x3c, !PT ;  /* 0x0000001603036212 */ /* 0x008fc800078e3cff */
[----:B--2---:R-:W-:Y:S02]  /*0cc0*/  @P0 LOP3.LUT R3, R3, R26, RZ, 0x3c, !PT ;  /* 0x0000001a03030212 */ /* 0x004fe400078e3cff */
[----:B----4-:R-:W-:Y:S02]  /*0cd0*/  @P6 LOP3.LUT R2, R2, R23, RZ, 0x3c, !PT ;  /* 0x0000001702026212 */ /* 0x010fe400078e3cff */
[----:B------:R-:W-:Y:S02]  /*0ce0*/  @P6 LOP3.LUT R5, R5, R20, RZ, 0x3c, !PT ;  /* 0x0000001405056212 */ /* 0x000fe400078e3cff */
[----:B------:R-:W-:Y:S02]  /*0cf0*/  @P0 LOP3.LUT R2, R2, R27, RZ, 0x3c, !PT ;  /* 0x0000001b02020212 */ /* 0x000fe400078e3cff */
[----:B------:R-:W-:Y:S02]  /*0d00*/  @P0 LOP3.LUT R4, R4, R25, RZ, 0x3c, !PT ;  /* 0x0000001904040212 */ /* 0x000fe400078e3cff */
[----:B------:R-:W-:Y:S01]  /*0d10*/  @P0 LOP3.LUT R5, R5, R24, RZ, 0x3c, !PT ;  /* 0x0000001805050212 */ /* 0x000fe200078e3cff */
[----:B------:R-:W-:Y:S06]  /*0d20*/  @P1 BRA `(.L_x_57) ;  /* 0xfffffff400481947 */ /* 0x000fec000383ffff */
[----:B------:R-:W-:-:S05]  /*0d30*/  VIADD R17, R17, 0x1 ;  /* 0x0000000111117836 */ /* 0x000fca0000000000 */
[----:B------:R-:W-:-:S13]  /*0d40*/  ISETP.NE.AND P0, PT, R17, 0x5, PT ;  /* 0x000000051100780c */ /* 0x000fda0003f05270 */
[----:B------:R-:W-:Y:S05]  /*0d50*/  @P0 BRA `(.L_x_58) ;  /* 0xfffffff400300947 */ /* 0x000fea000383ffff */
[----:B------:R0:W-:Y:S01]  /*0d60*/  STG.E.64 desc[UR4][R6.64+0x8], R4 ;  /* 0x0000080406007986 */ /* 0x0001e2000c101b04 */
[----:B------:R-:W-:Y:S01]  /*0d70*/  VIADD R14, R14, 0x1 ;  /* 0x000000010e0e7836 */ /* 0x000fe20000000000 */
[----:B------:R-:W-:Y:S02]  /*0d80*/  LOP3.LUT R11, R13, 0x3, RZ, 0xc0, !PT ;  /* 0x000000030d0b7812 */ /* 0x000fe400078ec0ff */
[----:B------:R0:W-:Y:S02]  /*0d90*/  STG.E.64 desc[UR4][R6.64+0x10], R2 ;  /* 0x0000100206007986 */ /* 0x0001e4000c101b04 */
[----:B------:R-:W-:Y:S02]  /*0da0*/  ISETP.GE.U32.AND P0, PT, R14, R11, PT ;  /* 0x0000000b0e00720c */ /* 0x000fe40003f06070 */
[----:B------:R0:W-:Y:S11]  /*0db0*/  STG.E desc[UR4][R6.64+0x4], R15 ;  /* 0x0000040f06007986 */ /* 0x0001f6000c101904 */
[----:B------:R-:W-:Y:S05]  /*0dc0*/  @!P0 BRA `(.L_x_59) ;  /* 0xfffffff400048947 */ /* 0x000fea000383ffff */
.L_x_56:
[----:B------:R-:W-:Y:S05]  /*0dd0*/  BSYNC.RECONVERGENT B1 ;  /* 0x0000000000017941 */ /* 0x000fea0003800200 */
.L_x_55:
[C---:B------:R-:W-:Y:S01]  /*0de0*/  ISETP.GT.U32.AND P0, PT, R13.reuse, 0x3, PT ;  /* 0x000000030d00780c */ /* 0x040fe20003f04070 */
[----:B------:R-:W-:Y:S01]  /*0df0*/  VIADD R12, R12, 0x1 ;  /* 0x000000010c0c7836 */ /* 0x000fe20000000000 */
[--C-:B------:R-:W-:Y:S02]  /*0e00*/  SHF.R.U64 R13, R13, 0x2, R0.reuse ;  /* 0x000000020d0d7819 */ /* 0x100fe40000001200 */
[----:B------:R-:W-:Y:S02]  /*0e10*/  ISETP.GT.U32.AND.EX P0, PT, R0, RZ, PT, P0 ;  /* 0x000000ff0000720c */ /* 0x000fe40003f04100 */
[----:B------:R-:W-:-:S11]  /*0e20*/  SHF.R.U32.HI R0, RZ, 0x2, R0 ;  /* 0x00000002ff007819 */ /* 0x000fd60000011600 */
[----:B------:R-:W-:Y:S05]  /*0e30*/  @P0 BRA `(.L_x_60) ;  /* 0xfffffff000c80947 */ /* 0x000fea000383ffff */
.L_x_54:
[----:B------:R-:W-:Y:S05]  /*0e40*/  BSYNC.RECONVERGENT B0 ;  /* 0x0000000000007941 */ /* 0x000fea0003800200 */
.L_x_53:
[----:B------:R-:W-:Y:S04]  /*0e50*/  STG.E.64 desc[UR4][R6.64+0x18], RZ ;  /* 0x000018ff06007986 */ /* 0x000fe8000c101b04 */
[----:B------:R-:W-:Y:S04]  /*0e60*/  STG.E desc[UR4][R6.64+0x20], RZ ;  /* 0x000020ff06007986 */ /* 0x000fe8000c101904 */
[----:B------:R-:W-:Y:S01]  /*0e70*/  STG.E.64 desc[UR4][R6.64+0x28], RZ ;  /* 0x000028ff06007986 */ /* 0x000fe2000c101b04 */
[----:B------:R-:W-:Y:S05]  /*0e80*/  EXIT ;  /* 0x000000000000794d */ /* 0x000fea0003800000 */
.L_x_61:
        /* <DEDUP_REMOVED lines=15> */
.L_x_68:


//--------------------- .nv.global.init           --------------------------
	.section	.nv.global.init,"aw",@progbits
	.align	4
.nv.global.init:
	.type		mrg32k3aM1SubSeq,@object
	.size		mrg32k3aM1SubSeq,(mrg32k3aM2SubSeq - mrg32k3aM1SubSeq)
mrg32k3aM1SubSeq:
        /*0000*/ 	.byte	0x0b, 0xcc, 0xee, 0x04, 0x73, 0x29, 0x8b, 0x6f, 0xf6, 0x53, 0x03, 0xf6, 0x23, 0xf6, 0xea, 0xda
        /* <DEDUP_REMOVED lines=125> */
	.type		mrg32k3aM2SubSeq,@object
	.size		mrg32k3aM2SubSeq,(mrg32k3aM1 - mrg32k3aM2SubSeq)
mrg32k3aM2SubSeq:
        /* <DEDUP_REMOVED lines=126> */
	.type		mrg32k3aM1,@object
	.size		mrg32k3aM1,(mrg32k3aM1Seq - mrg32k3aM1)
mrg32k3aM1:
        /* <DEDUP_REMOVED lines=144> */
	.type		mrg32k3aM1Seq,@object
	.size		mrg32k3aM1Seq,(mrg32k3aM2 - mrg32k3aM1Seq)
mrg32k3aM1Seq:
        /* <DEDUP_REMOVED lines=144> */
	.type		mrg32k3aM2,@object
	.size		mrg32k3aM2,(mrg32k3aM2Seq - mrg32k3aM2)
mrg32k3aM2:
        /* <DEDUP_REMOVED lines=144> */
	.type		mrg32k3aM2Seq,@object
	.size		mrg32k3aM2Seq,(precalc_xorwow_matrix - mrg32k3aM2Seq)
mrg32k3aM2Seq:
        /* <DEDUP_REMOVED lines=144> */
	.type		precalc_xorwow_matrix,@object
	.size		precalc_xorwow_matrix,(precalc_xorwow_offset_matrix - precalc_xorwow_matrix)
precalc_xorwow_matrix:
        /* <DEDUP_REMOVED lines=6400> */
	.type		precalc_xorwow_offset_matrix,@object
	.size		precalc_xorwow_offset_matrix,(.L_1 - precalc_xorwow_offset_matrix)
precalc_xorwow_offset_matrix:
        /* <DEDUP_REMOVED lines=6400> */
.L_1:


//--------------------- .nv.shared.reserved.0     --------------------------
	.section	.nv.shared.reserved.0,"aw",@nobits
	.weak		__nv_reservedSMEM_offset_0_alias
	.size		__nv_reservedSMEM_offset_0_alias, 0, 64
	.other		__nv_reservedSMEM_offset_0_alias,@"STO_CUDA_RESERVED_SHARED STV_DEFAULT"
__nv_reservedSMEM_offset_0_alias:
	.zero		0
	.zero		64


//--------------------- .nv.constant0._Z6evolvi14configurazioneP17curandStateXORWOW --------------------------
	.section	.nv.constant0._Z6evolvi14configurazioneP17curandStateXORWOW,"a",@progbits
	.sectionflags	@""
	.align	4
.nv.constant0._Z6evolvi14configurazioneP17curandStateXORWOW:
	.zero		928


//--------------------- .nv.constant0._Z11inizializza14configurazioneP17curandStateXORWOW --------------------------
	.section	.nv.constant0._Z11inizializza14configurazioneP17curandStateXORWOW,"a",@progbits
	.sectionflags	@""
	.align	4
.nv.constant0._Z11inizializza14configurazioneP17curandStateXORWOW:
	.zero		928


//--------------------- .nv.constant0._Z19setup_random_kernelP17curandStateXORWOW --------------------------
	.section	.nv.constant0._Z19setup_random_kernelP17curandStateXORWOW,"a",@progbits
	.sectionflags	@""
	.align	4
.nv.constant0._Z19setup_random_kernelP17curandStateXORWOW:
	.zero		904


//--------------------- SYMBOLS --------------------------

	.type		.nv.reservedSmem.offset0,@object
	.size		.nv.reservedSmem.offset0,0x4
